//
// Generated by NVIDIA NVVM Compiler
//
// Compiler Build ID: CL-36424714
// Cuda compilation tools, release 13.0, V13.0.88
// Based on NVVM 20.0.0
//

.version 9.0
.target sm_100
.address_size 64

	// .globl	_Z6kernelPjS_mmS_

.visible .entry _Z6kernelPjS_mmS_(
	.param .u64 .ptr .align 1 _Z6kernelPjS_mmS__param_0,
	.param .u64 .ptr .align 1 _Z6kernelPjS_mmS__param_1,
	.param .u64 _Z6kernelPjS_mmS__param_2,
	.param .u64 _Z6kernelPjS_mmS__param_3,
	.param .u64 .ptr .align 1 _Z6kernelPjS_mmS__param_4
)
{
	.reg .pred 	%p<28>;
	.reg .b32 	%r<35>;
	.reg .b64 	%rd<229>;

	ld.param.u64 	%rd71, [_Z6kernelPjS_mmS__param_0];
	ld.param.u64 	%rd74, [_Z6kernelPjS_mmS__param_1];
	ld.param.u64 	%rd72, [_Z6kernelPjS_mmS__param_2];
	ld.param.u64 	%rd73, [_Z6kernelPjS_mmS__param_3];
	ld.param.u64 	%rd75, [_Z6kernelPjS_mmS__param_4];
	cvta.to.global.u64 	%rd1, %rd74;
	cvta.to.global.u64 	%rd2, %rd75;
	add.s64 	%rd3, %rd73, %rd72;
	setp.eq.s64 	%p1, %rd3, 0;
	@%p1 bra 	$L__BB0_13;
	and.b64  	%rd4, %rd3, 15;
	setp.lt.u64 	%p2, %rd3, 16;
	mov.b64 	%rd201, 0;
	@%p2 bra 	$L__BB0_4;
	and.b64  	%rd201, %rd3, -16;
	mov.b64 	%rd206, 0;
$L__BB0_3:
	.pragma "nounroll";
	shl.b64 	%rd78, %rd206, 2;
	add.s64 	%rd79, %rd2, %rd78;
	mov.b32 	%r1, 0;
	st.global.u32 	[%rd79], %r1;
	st.global.u32 	[%rd79+4], %r1;
	st.global.u32 	[%rd79+8], %r1;
	st.global.u32 	[%rd79+12], %r1;
	st.global.u32 	[%rd79+16], %r1;
	st.global.u32 	[%rd79+20], %r1;
	st.global.u32 	[%rd79+24], %r1;
	st.global.u32 	[%rd79+28], %r1;
	st.global.u32 	[%rd79+32], %r1;
	st.global.u32 	[%rd79+36], %r1;
	st.global.u32 	[%rd79+40], %r1;
	st.global.u32 	[%rd79+44], %r1;
	st.global.u32 	[%rd79+48], %r1;
	st.global.u32 	[%rd79+52], %r1;
	st.global.u32 	[%rd79+56], %r1;
	st.global.u32 	[%rd79+60], %r1;
	add.s64 	%rd206, %rd206, 16;
	setp.eq.s64 	%p3, %rd206, %rd201;
	@%p3 bra 	$L__BB0_4;
	bra.uni 	$L__BB0_3;
$L__BB0_4:
	setp.eq.s64 	%p4, %rd4, 0;
	@%p4 bra 	$L__BB0_13;
	and.b64  	%rd7, %rd3, 7;
	setp.lt.u64 	%p5, %rd4, 8;
	@%p5 bra 	$L__BB0_7;
	shl.b64 	%rd80, %rd201, 2;
	add.s64 	%rd81, %rd2, %rd80;
	mov.b32 	%r2, 0;
	st.global.u32 	[%rd81], %r2;
	st.global.u32 	[%rd81+4], %r2;
	st.global.u32 	[%rd81+8], %r2;
	st.global.u32 	[%rd81+12], %r2;
	st.global.u32 	[%rd81+16], %r2;
	st.global.u32 	[%rd81+20], %r2;
	st.global.u32 	[%rd81+24], %r2;
	st.global.u32 	[%rd81+28], %r2;
	add.s64 	%rd201, %rd201, 8;
$L__BB0_7:
	setp.eq.s64 	%p6, %rd7, 0;
	@%p6 bra 	$L__BB0_13;
	and.b64  	%rd10, %rd3, 3;
	setp.lt.u64 	%p7, %rd7, 4;
	@%p7 bra 	$L__BB0_10;
	shl.b64 	%rd82, %rd201, 2;
	add.s64 	%rd83, %rd2, %rd82;
	mov.b32 	%r3, 0;
	st.global.u32 	[%rd83], %r3;
	st.global.u32 	[%rd83+4], %r3;
	st.global.u32 	[%rd83+8], %r3;
	st.global.u32 	[%rd83+12], %r3;
	add.s64 	%rd201, %rd201, 4;
$L__BB0_10:
	setp.eq.s64 	%p8, %rd10, 0;
	@%p8 bra 	$L__BB0_13;
	mov.b64 	%rd205, 0;
$L__BB0_12:
	.pragma "nounroll";
	shl.b64 	%rd85, %rd201, 2;
	add.s64 	%rd86, %rd2, %rd85;
	mov.b32 	%r4, 0;
	st.global.u32 	[%rd86], %r4;
	add.s64 	%rd201, %rd201, 1;
	add.s64 	%rd205, %rd205, 1;
	setp.ne.s64 	%p9, %rd205, %rd10;
	@%p9 bra 	$L__BB0_12;
$L__BB0_13:
	setp.eq.s64 	%p10, %rd72, 0;
	setp.eq.s64 	%p11, %rd73, 0;
	or.pred  	%p12, %p10, %p11;
	@%p12 bra 	$L__BB0_30;
	add.s64 	%rd207, %rd72, -2;
	add.s64 	%rd18, %rd73, -1;
	and.b64  	%rd19, %rd73, 7;
	and.b64  	%rd20, %rd73, 3;
	and.b64  	%rd21, %rd73, -8;
	and.b64  	%rd22, %rd73, 1;
	shl.b64 	%rd88, %rd3, 2;
	add.s64 	%rd89, %rd88, %rd2;
	add.s64 	%rd23, %rd89, -16;
	shl.b64 	%rd90, %rd73, 2;
	add.s64 	%rd91, %rd90, %rd1;
	add.s64 	%rd24, %rd91, -16;
	cvta.to.global.u64 	%rd25, %rd71;
	mov.b64 	%rd208, 0;
$L__BB0_15:
	setp.lt.u64 	%p13, %rd18, 7;
	not.b64 	%rd94, %rd208;
	add.s64 	%rd95, %rd72, %rd94;
	shl.b64 	%rd96, %rd95, 2;
	add.s64 	%rd30, %rd25, %rd96;
	mov.b64 	%rd219, 0;
	mov.u64 	%rd226, %rd219;
	@%p13 bra 	$L__BB0_18;
	shl.b64 	%rd98, %rd208, 2;
	sub.s64 	%rd210, %rd23, %rd98;
	mov.b64 	%rd226, 0;
	mov.u64 	%rd209, %rd24;
	mov.u64 	%rd211, %rd21;
$L__BB0_17:
	.pragma "nounroll";
	ld.global.u32 	%r5, [%rd30];
	ld.global.u32 	%r6, [%rd209+12];
	mul.wide.u32 	%rd99, %r6, %r5;
	ld.global.u32 	%rd100, [%rd210+12];
	add.s64 	%rd101, %rd226, %rd100;
	add.s64 	%rd102, %rd101, %rd99;
	st.global.u32 	[%rd210+12], %rd102;
	shr.u64 	%rd103, %rd102, 32;
	ld.global.u32 	%r7, [%rd30];
	ld.global.u32 	%r8, [%rd209+8];
	mul.wide.u32 	%rd104, %r8, %r7;
	ld.global.u32 	%rd105, [%rd210+8];
	add.s64 	%rd106, %rd103, %rd105;
	add.s64 	%rd107, %rd106, %rd104;
	st.global.u32 	[%rd210+8], %rd107;
	shr.u64 	%rd108, %rd107, 32;
	ld.global.u32 	%r9, [%rd30];
	ld.global.u32 	%r10, [%rd209+4];
	mul.wide.u32 	%rd109, %r10, %r9;
	ld.global.u32 	%rd110, [%rd210+4];
	add.s64 	%rd111, %rd108, %rd110;
	add.s64 	%rd112, %rd111, %rd109;
	st.global.u32 	[%rd210+4], %rd112;
	shr.u64 	%rd113, %rd112, 32;
	ld.global.u32 	%r11, [%rd30];
	ld.global.u32 	%r12, [%rd209];
	mul.wide.u32 	%rd114, %r12, %r11;
	ld.global.u32 	%rd115, [%rd210];
	add.s64 	%rd116, %rd113, %rd115;
	add.s64 	%rd117, %rd116, %rd114;
	st.global.u32 	[%rd210], %rd117;
	shr.u64 	%rd118, %rd117, 32;
	ld.global.u32 	%r13, [%rd30];
	ld.global.u32 	%r14, [%rd209+-4];
	mul.wide.u32 	%rd119, %r14, %r13;
	ld.global.u32 	%rd120, [%rd210+-4];
	add.s64 	%rd121, %rd118, %rd120;
	add.s64 	%rd122, %rd121, %rd119;
	st.global.u32 	[%rd210+-4], %rd122;
	shr.u64 	%rd123, %rd122, 32;
	ld.global.u32 	%r15, [%rd30];
	ld.global.u32 	%r16, [%rd209+-8];
	mul.wide.u32 	%rd124, %r16, %r15;
	ld.global.u32 	%rd125, [%rd210+-8];
	add.s64 	%rd126, %rd123, %rd125;
	add.s64 	%rd127, %rd126, %rd124;
	st.global.u32 	[%rd210+-8], %rd127;
	shr.u64 	%rd128, %rd127, 32;
	ld.global.u32 	%r17, [%rd30];
	ld.global.u32 	%r18, [%rd209+-12];
	mul.wide.u32 	%rd129, %r18, %r17;
	ld.global.u32 	%rd130, [%rd210+-12];
	add.s64 	%rd131, %rd128, %rd130;
	add.s64 	%rd132, %rd131, %rd129;
	st.global.u32 	[%rd210+-12], %rd132;
	shr.u64 	%rd133, %rd132, 32;
	ld.global.u32 	%r19, [%rd30];
	ld.global.u32 	%r20, [%rd209+-16];
	mul.wide.u32 	%rd134, %r20, %r19;
	ld.global.u32 	%rd135, [%rd210+-16];
	add.s64 	%rd136, %rd133, %rd135;
	add.s64 	%rd225, %rd136, %rd134;
	st.global.u32 	[%rd210+-16], %rd225;
	shr.u64 	%rd226, %rd225, 32;
	add.s64 	%rd211, %rd211, -8;
	add.s64 	%rd210, %rd210, -32;
	add.s64 	%rd209, %rd209, -32;
	setp.ne.s64 	%p14, %rd211, 0;
	mov.u64 	%rd219, %rd21;
	@%p14 bra 	$L__BB0_17;
$L__BB0_18:
	setp.eq.s64 	%p15, %rd19, 0;
	@%p15 bra 	$L__BB0_26;
	add.s64 	%rd138, %rd19, -1;
	setp.lt.u64 	%p16, %rd138, 3;
	@%p16 bra 	$L__BB0_21;
	add.s64 	%rd139, %rd219, %rd208;
	not.b64 	%rd140, %rd139;
	add.s64 	%rd141, %rd3, %rd140;
	ld.global.u32 	%r21, [%rd30];
	not.b64 	%rd142, %rd219;
	add.s64 	%rd143, %rd73, %rd142;
	shl.b64 	%rd144, %rd143, 2;
	add.s64 	%rd145, %rd1, %rd144;
	ld.global.u32 	%r22, [%rd145];
	mul.wide.u32 	%rd146, %r22, %r21;
	shl.b64 	%rd147, %rd141, 2;
	add.s64 	%rd148, %rd2, %rd147;
	ld.global.u32 	%rd149, [%rd148];
	add.s64 	%rd150, %rd226, %rd149;
	add.s64 	%rd151, %rd150, %rd146;
	st.global.u32 	[%rd148], %rd151;
	shr.u64 	%rd152, %rd151, 32;
	ld.global.u32 	%r23, [%rd30];
	ld.global.u32 	%r24, [%rd145+-4];
	mul.wide.u32 	%rd153, %r24, %r23;
	ld.global.u32 	%rd154, [%rd148+-4];
	add.s64 	%rd155, %rd152, %rd154;
	add.s64 	%rd156, %rd155, %rd153;
	st.global.u32 	[%rd148+-4], %rd156;
	shr.u64 	%rd157, %rd156, 32;
	ld.global.u32 	%r25, [%rd30];
	ld.global.u32 	%r26, [%rd145+-8];
	mul.wide.u32 	%rd158, %r26, %r25;
	ld.global.u32 	%rd159, [%rd148+-8];
	add.s64 	%rd160, %rd157, %rd159;
	add.s64 	%rd161, %rd160, %rd158;
	st.global.u32 	[%rd148+-8], %rd161;
	shr.u64 	%rd162, %rd161, 32;
	ld.global.u32 	%r27, [%rd30];
	ld.global.u32 	%r28, [%rd145+-12];
	mul.wide.u32 	%rd163, %r28, %r27;
	ld.global.u32 	%rd164, [%rd148+-12];
	add.s64 	%rd165, %rd162, %rd164;
	add.s64 	%rd225, %rd165, %rd163;
	st.global.u32 	[%rd148+-12], %rd225;
	shr.u64 	%rd226, %rd225, 32;
	add.s64 	%rd219, %rd219, 4;
$L__BB0_21:
	setp.eq.s64 	%p17, %rd20, 0;
	@%p17 bra 	$L__BB0_26;
	setp.eq.s64 	%p18, %rd20, 1;
	@%p18 bra 	$L__BB0_24;
	add.s64 	%rd167, %rd219, %rd208;
	not.b64 	%rd168, %rd167;
	add.s64 	%rd169, %rd3, %rd168;
	ld.global.u32 	%r29, [%rd30];
	not.b64 	%rd170, %rd219;
	add.s64 	%rd171, %rd73, %rd170;
	shl.b64 	%rd172, %rd171, 2;
	add.s64 	%rd173, %rd1, %rd172;
	ld.global.u32 	%r30, [%rd173];
	mul.wide.u32 	%rd174, %r30, %r29;
	shl.b64 	%rd175, %rd169, 2;
	add.s64 	%rd176, %rd2, %rd175;
	ld.global.u32 	%rd177, [%rd176];
	add.s64 	%rd178, %rd226, %rd177;
	add.s64 	%rd179, %rd178, %rd174;
	st.global.u32 	[%rd176], %rd179;
	shr.u64 	%rd180, %rd179, 32;
	ld.global.u32 	%r31, [%rd30];
	ld.global.u32 	%r32, [%rd173+-4];
	mul.wide.u32 	%rd181, %r32, %r31;
	ld.global.u32 	%rd182, [%rd176+-4];
	add.s64 	%rd183, %rd180, %rd182;
	add.s64 	%rd225, %rd183, %rd181;
	st.global.u32 	[%rd176+-4], %rd225;
	shr.u64 	%rd226, %rd225, 32;
	add.s64 	%rd219, %rd219, 2;
$L__BB0_24:
	setp.eq.s64 	%p19, %rd22, 0;
	@%p19 bra 	$L__BB0_26;
	add.s64 	%rd184, %rd219, %rd208;
	not.b64 	%rd185, %rd184;
	add.s64 	%rd186, %rd3, %rd185;
	ld.global.u32 	%r33, [%rd30];
	not.b64 	%rd187, %rd219;
	add.s64 	%rd188, %rd73, %rd187;
	shl.b64 	%rd189, %rd188, 2;
	add.s64 	%rd190, %rd1, %rd189;
	ld.global.u32 	%r34, [%rd190];
	mul.wide.u32 	%rd191, %r34, %r33;
	shl.b64 	%rd192, %rd186, 2;
	add.s64 	%rd193, %rd2, %rd192;
	ld.global.u32 	%rd194, [%rd193];
	add.s64 	%rd195, %rd226, %rd194;
	add.s64 	%rd225, %rd195, %rd191;
	st.global.u32 	[%rd193], %rd225;
	shr.u64 	%rd226, %rd225, 32;
$L__BB0_26:
	add.s64 	%rd196, %rd208, %rd73;
	not.b64 	%rd197, %rd196;
	add.s64 	%rd227, %rd3, %rd197;
	setp.ge.u64 	%p20, %rd227, %rd3;
	setp.lt.u64 	%p21, %rd225, 4294967296;
	or.pred  	%p22, %p21, %p20;
	@%p22 bra 	$L__BB0_29;
$L__BB0_27:
	shl.b64 	%rd198, %rd227, 2;
	add.s64 	%rd199, %rd2, %rd198;
	ld.global.u32 	%rd200, [%rd199];
	add.s64 	%rd66, %rd226, %rd200;
	st.global.u32 	[%rd199], %rd66;
	setp.eq.s64 	%p23, %rd227, 0;
	@%p23 bra 	$L__BB0_29;
	setp.lt.u64 	%p24, %rd207, %rd3;
	shr.u64 	%rd226, %rd66, 32;
	add.s64 	%rd227, %rd227, -1;
	setp.gt.u64 	%p25, %rd66, 4294967295;
	and.pred  	%p26, %p25, %p24;
	@%p26 bra 	$L__BB0_27;
$L__BB0_29:
	add.s64 	%rd208, %rd208, 1;
	add.s64 	%rd207, %rd207, -1;
	setp.ne.s64 	%p27, %rd208, %rd72;
	@%p27 bra 	$L__BB0_15;
$L__BB0_30:
	ret;

}


// ===== COMPILED SASS (sm_100) =====

	.target	sm_100

	.elftype	@"ET_EXEC"


//--------------------- .note.nv.tkinfo           --------------------------
	.section	.note.nv.tkinfo,"",@"SHT_NOTE"
	.sectionflags	@"SHF_NOTE_NV_TKINFO"
	.tkinfo
        /*0018*/ 	.word	0x00000002
        /*0030*/ 	.string	""
        /*0030*/ 	.string	"ptxas"
        /*0030*/ 	.string	"Cuda compilation tools, release 13.0, V13.0.88"
        /*0030*/ 	.string	"Build cuda_13.0.r13.0/compiler.36424714_0"
        /*0030*/ 	.string	"-arch sm_100 -m 64 "



//--------------------- .note.nv.cuinfo           --------------------------
	.section	.note.nv.cuinfo,"",@"SHT_NOTE"
	.sectionflags	@"SHF_NOTE_NV_CUINFO"
        /*0018*/ 	.short	0x0002
        /*001a*/ 	.short	0x0064
        /*001c*/ 	.short	0x0082
	.zero		2


//--------------------- .nv.info                  --------------------------
	.section	.nv.info,"",@"SHT_CUDA_INFO"
	.align	4


	//----- nvinfo : EIATTR_REGCOUNT
	.align		4
        /*0000*/ 	.byte	0x04, 0x2f
        /*0002*/ 	.short	(.L_1 - .L_0)
	.align		4
.L_0:
        /*0004*/ 	.word	index@(_Z6kernelPjS_mmS_)
        /*0008*/ 	.word	0x00000014


	//----- nvinfo : EIATTR_FRAME_SIZE
	.align		4
.L_1:
        /*000c*/ 	.byte	0x04, 0x11
        /*000e*/ 	.short	(.L_3 - .L_2)
	.align		4
.L_2:
        /*0010*/ 	.word	index@(_Z6kernelPjS_mmS_)
        /*0014*/ 	.word	0x00000000


	//----- nvinfo : EIATTR_MIN_STACK_SIZE
	.align		4
.L_3:
        /*0018*/ 	.byte	0x04, 0x12
        /*001a*/ 	.short	(.L_5 - .L_4)
	.align		4
.L_4:
        /*001c*/ 	.word	index@(_Z6kernelPjS_mmS_)
        /*0020*/ 	.word	0x00000000
.L_5:


//--------------------- .nv.compat                --------------------------
	.section	.nv.compat,"",@"SHT_CUDA_COMPAT_INFO"
	.align	4
        /*0000*/ 	.byte	0x02, 0x09, 0x00, 0x00, 0x02, 0x02, 0x01, 0x00, 0x02, 0x05, 0x05, 0x00, 0x03, 0x07, 0x01, 0x01
        /*0010*/ 	.byte	0x02, 0x03, 0x00, 0x00, 0x02, 0x06, 0x01, 0x00, 0x04, 0x0b, 0x08, 0x00, 0x09, 0x00, 0x00, 0x00
        /*0020*/ 	.byte	0x00, 0x00, 0x00, 0x00


//--------------------- .nv.info._Z6kernelPjS_mmS_ --------------------------
	.section	.nv.info._Z6kernelPjS_mmS_,"",@"SHT_CUDA_INFO"
	.sectionflags	@""
	.align	4


	//----- nvinfo : EIATTR_CUDA_API_VERSION
	.align		4
        /*0000*/ 	.byte	0x04, 0x37
        /*0002*/ 	.short	(.L_7 - .L_6)
.L_6:
        /*0004*/ 	.word	0x00000082


	//----- nvinfo : EIATTR_KPARAM_INFO
	.align		4
.L_7:
        /*0008*/ 	.byte	0x04, 0x17
        /*000a*/ 	.short	(.L_9 - .L_8)
.L_8:
        /*000c*/ 	.word	0x00000000
        /*0010*/ 	.short	0x0004
        /*0012*/ 	.short	0x0020
        /*0014*/ 	.byte	0x00, 0xf5, 0x21, 0x00


	//----- nvinfo : EIATTR_KPARAM_INFO
	.align		4
.L_9:
        /*0018*/ 	.byte	0x04, 0x17
        /*001a*/ 	.short	(.L_11 - .L_10)
.L_10:
        /*001c*/ 	.word	0x00000000
        /*0020*/ 	.short	0x0003
        /*0022*/ 	.short	0x0018
        /*0024*/ 	.byte	0x00, 0xf0, 0x21, 0x00


	//----- nvinfo : EIATTR_KPARAM_INFO
	.align		4
.L_11:
        /*0028*/ 	.byte	0x04, 0x17
        /*002a*/ 	.short	(.L_13 - .L_12)
.L_12:
        /*002c*/ 	.word	0x00000000
        /*0030*/ 	.short	0x0002
        /*0032*/ 	.short	0x0010
        /*0034*/ 	.byte	0x00, 0xf0, 0x21, 0x00


	//----- nvinfo : EIATTR_KPARAM_INFO
	.align		4
.L_13:
        /*0038*/ 	.byte	0x04, 0x17
        /*003a*/ 	.short	(.L_15 - .L_14)
.L_14:
        /*003c*/ 	.word	0x00000000
        /*0040*/ 	.short	0x0001
        /*0042*/ 	.short	0x0008
        /*0044*/ 	.byte	0x00, 0xf5, 0x21, 0x00


	//----- nvinfo : EIATTR_KPARAM_INFO
	.align		4
.L_15:
        /*0048*/ 	.byte	0x04, 0x17
        /*004a*/ 	.short	(.L_17 - .L_16)
.L_16:
        /*004c*/ 	.word	0x00000000
        /*0050*/ 	.short	0x0000
        /*0052*/ 	.short	0x0000
        /*0054*/ 	.byte	0x00, 0xf5, 0x21, 0x00


	//----- nvinfo : EIATTR_SPARSE_MMA_MASK
	.align		4
.L_17:
        /*0058*/ 	.byte	0x03, 0x50
        /*005a*/ 	.short	0x0000


	//----- nvinfo : EIATTR_MAXREG_COUNT
	.align		4
        /*005c*/ 	.byte	0x03, 0x1b
        /*005e*/ 	.short	0x00ff


	//----- nvinfo : EIATTR_MERCURY_ISA_VERSION
	.align		4
        /*0060*/ 	.byte	0x03, 0x5f
        /*0062*/ 	.short	0x0101


	//----- nvinfo : EIATTR_VRC_CTA_INIT_COUNT
	.align		4
        /*0064*/ 	.byte	0x02, 0x4a
	.zero		1
	.zero		1


	//----- nvinfo : EIATTR_EXIT_INSTR_OFFSETS
	.align		4
        /*0068*/ 	.byte	0x04, 0x1c
        /*006a*/ 	.short	(.L_19 - .L_18)


	//   ....[0]....
.L_18:
        /*006c*/ 	.word	0x000006a0


	//   ....[1]....
        /*0070*/ 	.word	0x00001950


	//----- nvinfo : EIATTR_CBANK_PARAM_SIZE
	.align		4
.L_19:
        /*0074*/ 	.byte	0x03, 0x19
        /*0076*/ 	.short	0x0028


	//----- nvinfo : EIATTR_PARAM_CBANK
	.align		4
        /*0078*/ 	.byte	0x04, 0x0a
        /*007a*/ 	.short	(.L_21 - .L_20)
	.align		4
.L_20:
        /*007c*/ 	.word	index@(.nv.constant0._Z6kernelPjS_mmS_)
        /*0080*/ 	.short	0x0380
        /*0082*/ 	.short	0x0028


	//----- nvinfo : EIATTR_SW_WAR
	.align		4
.L_21:
        /*0084*/ 	.byte	0x04, 0x36
        /*0086*/ 	.short	(.L_23 - .L_22)
.L_22:
        /*0088*/ 	.word	0x00000008
.L_23:


//--------------------- .nv.callgraph             --------------------------
	.section	.nv.callgraph,"",@"SHT_CUDA_CALLGRAPH"
	.align	4
	.sectionentsize	8
	.align		4
        /*0000*/ 	.word	0x00000000
	.align		4
        /*0004*/ 	.word	0xffffffff
	.align		4
        /*0008*/ 	.word	0x00000000
	.align		4
        /*000c*/ 	.word	0xfffffffe
	.align		4
        /*0010*/ 	.word	0x00000000
	.align		4
        /*0014*/ 	.word	0xfffffffd
	.align		4
        /*0018*/ 	.word	0x00000000
	.align		4
        /*001c*/ 	.word	0xfffffffc


//--------------------- .text._Z6kernelPjS_mmS_   --------------------------
	.section	.text._Z6kernelPjS_mmS_,"ax",@progbits
	.align	128
        .global         _Z6kernelPjS_mmS_
        .type           _Z6kernelPjS_mmS_,@function
        .size           _Z6kernelPjS_mmS_,(.L_x_15 - _Z6kernelPjS_mmS_)
        .other          _Z6kernelPjS_mmS_,@"STO_CUDA_ENTRY STV_DEFAULT"
_Z6kernelPjS_mmS_:
.text._Z6kernelPjS_mmS_:
[----:B------:R-:W-:Y:S01]  /*0000*/  LDC R1, c[0x0][0x37c] ;  /* 0x0000df00ff017b82 */ /* 0x000fe20000000800 */
[----:B------:R-:W0:Y:S01]  /*0010*/  LDCU.128 UR12, c[0x0][0x390] ;  /* 0x00007200ff0c77ac */ /* 0x000e220008000c00 */
[----:B------:R-:W1:Y:S01]  /*0020*/  LDCU.64 UR18, c[0x0][0x358] ;  /* 0x00006b00ff1277ac */ /* 0x000e620008000a00 */
[----:B0-----:R-:W-:-:S04]  /*0030*/  UIADD3 UR21, UP0, UPT, UR14, UR12, URZ ;  /* 0x0000000c0e157290 */ /* 0x001fc8000ff1e0ff */
[----:B------:R-:W-:Y:S02]  /*0040*/  UIADD3.X UR8, UPT, UPT, UR15, UR13, URZ, UP0, !UPT ;  /* 0x0000000d0f087290 */ /* 0x000fe400087fe4ff */
[----:B------:R-:W-:-:S04]  /*0050*/  UISETP.NE.U32.AND UP0, UPT, UR21, URZ, UPT ;  /* 0x000000ff1500728c */ /* 0x000fc8000bf05070 */
[----:B------:R-:W-:-:S09]  /*0060*/  UISETP.NE.AND.EX UP0, UPT, UR8, URZ, UPT, UP0 ;  /* 0x000000ff0800728c */ /* 0x000fd2000bf05300 */
[----:B-1----:R-:W-:Y:S05]  /*0070*/  BRA.U !UP0, `(.L_x_0) ;  /* 0x0000000508787547 */ /* 0x002fea000b800000 */
[----:B------:R-:W-:Y:S02]  /*0080*/  UISETP.GE.U32.AND UP1, UPT, UR21, 0x10, UPT ;  /* 0x000000101500788c */ /* 0x000fe4000bf26070 */
[----:B------:R-:W-:Y:S02]  /*0090*/  ULOP3.LUT UR10, UR21, 0xf, URZ, 0xc0, !UPT ;  /* 0x0000000f150a7892 */ /* 0x000fe4000f8ec0ff */
[----:B------:R-:W-:Y:S02]  /*00a0*/  UISETP.GE.U32.AND.EX UP1, UPT, UR8, URZ, UPT, UP1 ;  /* 0x000000ff0800728c */ /* 0x000fe4000bf26110 */
[----:B------:R-:W-:Y:S01]  /*00b0*/  UISETP.NE.U32.AND UP0, UPT, UR10, URZ, UPT ;  /* 0x000000ff0a00728c */ /* 0x000fe2000bf05070 */
[----:B------:R-:W-:Y:S01]  /*00c0*/  UMOV UR6, URZ ;  /* 0x000000ff00067c82 */ /* 0x000fe20008000000 */
[----:B------:R-:W-:Y:S02]  /*00d0*/  UMOV UR7, URZ ;  /* 0x000000ff00077c82 */ /* 0x000fe40008000000 */
[----:B------:R-:W-:-:S03]  /*00e0*/  UISETP.NE.AND.EX UP0, UPT, URZ, URZ, UPT, UP0 ;  /* 0x000000ffff00728c */ /* 0x000fc6000bf05300 */
[----:B------:R-:W-:Y:S08]  /*00f0*/  BRA.U !UP1, `(.L_x_1) ;  /* 0x0000000109787547 */ /* 0x000ff0000b800000 */
[----:B------:R-:W0:Y:S01]  /*0100*/  LDCU.64 UR16, c[0x0][0x3a0] ;  /* 0x00007400ff1077ac */ /* 0x000e220008000a00 */
[----:B------:R-:W-:Y:S01]  /*0110*/  ULOP3.LUT UR6, UR21, 0xfffffff0, URZ, 0xc0, !UPT ;  /* 0xfffffff015067892 */ /* 0x000fe2000f8ec0ff */
[----:B------:R-:W-:Y:S01]  /*0120*/  UMOV UR7, UR8 ;  /* 0x0000000800077c82 */ /* 0x000fe20008000000 */
[----:B------:R-:W-:Y:S01]  /*0130*/  UMOV UR4, URZ ;  /* 0x000000ff00047c82 */ /* 0x000fe20008000000 */
[----:B------:R-:W-:-:S09]  /*0140*/  UMOV UR5, URZ ;  /* 0x000000ff00057c82 */ /* 0x000fd20008000000 */
.L_x_2:
[----:B0-----:R-:W-:-:S04]  /*0150*/  ULEA UR9, UP1, UR4, UR16, 0x2 ;  /* 0x0000001004097291 */ /* 0x001fc8000f8210ff */
[----:B------:R-:W-:Y:S02]  /*0160*/  ULEA.HI.X UR11, UR4, UR17, UR5, 0x2, UP1 ;  /* 0x00000011040b7291 */ /* 0x000fe400088f1405 */
[----:B-1----:R-:W-:Y:S01]  /*0170*/  IMAD.U32 R2, RZ, RZ, UR9 ;  /* 0x00000009ff027e24 */ /* 0x002fe2000f8e00ff */
[----:B------:R-:W-:-:S03]  /*0180*/  UIADD3 UR4, UP1, UPT, UR4, 0x10, URZ ;  /* 0x0000001004047890 */ /* 0x000fc6000ff3e0ff */
[----:B------:R-:W-:Y:S01]  /*0190*/  IMAD.U32 R3, RZ, RZ, UR11 ;  /* 0x0000000bff037e24 */ /* 0x000fe2000f8e00ff */
[----:B------:R-:W-:Y:S02]  /*01a0*/  UIADD3.X UR5, UPT, UPT, URZ, UR5, URZ, UP1, !UPT ;  /* 0x00000005ff057290 */ /* 0x000fe40008ffe4ff */
[----:B------:R-:W-:Y:S02]  /*01b0*/  UISETP.NE.U32.AND UP1, UPT, UR4, UR6, UPT ;  /* 0x000000060400728c */ /* 0x000fe4000bf25070 */
[----:B------:R1:W-:Y:S02]  /*01c0*/  STG.E desc[UR18][R2.64], RZ ;  /* 0x000000ff02007986 */ /* 0x0003e4000c101912 */
[----:B------:R-:W-:Y:S02]  /*01d0*/  UISETP.NE.AND.EX UP1, UPT, UR5, UR7, UPT, UP1 ;  /* 0x000000070500728c */ /* 0x000fe4000bf25310 */
[----:B------:R1:W-:Y:S04]  /*01e0*/  STG.E desc[UR18][R2.64+0x4], RZ ;  /* 0x000004ff02007986 */ /* 0x0003e8000c101912 */
        /* <DEDUP_REMOVED lines=13> */
[----:B------:R1:W-:Y:S01]  /*02c0*/  STG.E desc[UR18][R2.64+0x3c], RZ ;  /* 0x00003cff02007986 */ /* 0x0003e2000c101912 */
[----:B------:R-:W-:Y:S05]  /*02d0*/  BRA.U UP1, `(.L_x_2) ;  /* 0xfffffffd019c7547 */ /* 0x000fea000b83ffff */
.L_x_1:
[----:B------:R-:W-:Y:S05]  /*02e0*/  BRA.U !UP0, `(.L_x_0) ;  /* 0x0000000108dc7547 */ /* 0x000fea000b800000 */
[----:B------:R-:W-:Y:S02]  /*02f0*/  UISETP.GE.U32.AND UP1, UPT, UR10, 0x8, UPT ;  /* 0x000000080a00788c */ /* 0x000fe4000bf26070 */
[----:B------:R-:W-:Y:S02]  /*0300*/  ULOP3.LUT UR9, UR21, 0x7, URZ, 0xc0, !UPT ;  /* 0x0000000715097892 */ /* 0x000fe4000f8ec0ff */
[----:B------:R-:W-:Y:S02]  /*0310*/  UISETP.GE.U32.AND.EX UP1, UPT, URZ, URZ, UPT, UP1 ;  /* 0x000000ffff00728c */ /* 0x000fe4000bf26110 */
[----:B------:R-:W-:-:S04]  /*0320*/  UISETP.NE.U32.AND UP0, UPT, UR9, URZ, UPT ;  /* 0x000000ff0900728c */ /* 0x000fc8000bf05070 */
[----:B------:R-:W-:-:S03]  /*0330*/  UISETP.NE.AND.EX UP0, UPT, URZ, URZ, UPT, UP0 ;  /* 0x000000ffff00728c */ /* 0x000fc6000bf05300 */
[----:B------:R-:W-:Y:S08]  /*0340*/  BRA.U !UP1, `(.L_x_3) ;  /* 0x00000001093c7547 */ /* 0x000ff0000b800000 */
[----:B------:R-:W0:Y:S02]  /*0350*/  LDCU.64 UR4, c[0x0][0x3a0] ;  /* 0x00007400ff0477ac */ /* 0x000e240008000a00 */
[----:B0-----:R-:W-:-:S04]  /*0360*/  ULEA UR4, UP1, UR6, UR4, 0x2 ;  /* 0x0000000406047291 */ /* 0x001fc8000f8210ff */
[----:B------:R-:W-:Y:S02]  /*0370*/  ULEA.HI.X UR5, UR6, UR5, UR7, 0x2, UP1 ;  /* 0x0000000506057291 */ /* 0x000fe400088f1407 */
[----:B-1----:R-:W-:Y:S01]  /*0380*/  IMAD.U32 R2, RZ, RZ, UR4 ;  /* 0x00000004ff027e24 */ /* 0x002fe2000f8e00ff */
[----:B------:R-:W-:-:S03]  /*0390*/  UIADD3 UR6, UP1, UPT, UR6, 0x8, URZ ;  /* 0x0000000806067890 */ /* 0x000fc6000ff3e0ff */
[----:B------:R-:W-:Y:S01]  /*03a0*/  MOV R3, UR5 ;  /* 0x0000000500037c02 */ /* 0x000fe20008000f00 */
[----:B------:R-:W-:-:S04]  /*03b0*/  UIADD3.X UR7, UPT, UPT, URZ, UR7, URZ, UP1, !UPT ;  /* 0x00000007ff077290 */ /* 0x000fc80008ffe4ff */
[----:B------:R0:W-:Y:S04]  /*03c0*/  STG.E desc[UR18][R2.64], RZ ;  /* 0x000000ff02007986 */ /* 0x0001e8000c101912 */
[----:B------:R0:W-:Y:S04]  /*03d0*/  STG.E desc[UR18][R2.64+0x4], RZ ;  /* 0x000004ff02007986 */ /* 0x0001e8000c101912 */
[----:B------:R0:W-:Y:S04]  /*03e0*/  STG.E desc[UR18][R2.64+0x8], RZ ;  /* 0x000008ff02007986 */ /* 0x0001e8000c101912 */
[----:B------:R0:W-:Y:S04]  /*03f0*/  STG.E desc[UR18][R2.64+0xc], RZ ;  /* 0x00000cff02007986 */ /* 0x0001e8000c101912 */
[----:B------:R0:W-:Y:S04]  /*0400*/  STG.E desc[UR18][R2.64+0x10], RZ ;  /* 0x000010ff02007986 */ /* 0x0001e8000c101912 */
[----:B------:R0:W-:Y:S04]  /*0410*/  STG.E desc[UR18][R2.64+0x14], RZ ;  /* 0x000014ff02007986 */ /* 0x0001e8000c101912 */
[----:B------:R0:W-:Y:S04]  /*0420*/  STG.E desc[UR18][R2.64+0x18], RZ ;  /* 0x000018ff02007986 */ /* 0x0001e8000c101912 */
[----:B------:R0:W-:Y:S02]  /*0430*/  STG.E desc[UR18][R2.64+0x1c], RZ ;  /* 0x00001cff02007986 */ /* 0x0001e4000c101912 */
.L_x_3:
[----:B------:R-:W-:Y:S05]  /*0440*/  BRA.U !UP0, `(.L_x_0) ;  /* 0x0000000108847547 */ /* 0x000fea000b800000 */
[----:B------:R-:W-:Y:S02]  /*0450*/  UISETP.GE.U32.AND UP1, UPT, UR9, 0x4, UPT ;  /* 0x000000040900788c */ /* 0x000fe4000bf26070 */
[----:B------:R-:W-:Y:S02]  /*0460*/  ULOP3.LUT UR11, UR21, 0x3, URZ, 0xc0, !UPT ;  /* 0x00000003150b7892 */ /* 0x000fe4000f8ec0ff */
[----:B------:R-:W-:Y:S02]  /*0470*/  UISETP.GE.U32.AND.EX UP1, UPT, URZ, URZ, UPT, UP1 ;  /* 0x000000ffff00728c */ /* 0x000fe4000bf26110 */
[----:B------:R-:W-:-:S04]  /*0480*/  UISETP.NE.U32.AND UP0, UPT, UR11, URZ, UPT ;  /* 0x000000ff0b00728c */ /* 0x000fc8000bf05070 */
[----:B------:R-:W-:-:S03]  /*0490*/  UISETP.NE.AND.EX UP0, UPT, URZ, URZ, UPT, UP0 ;  /* 0x000000ffff00728c */ /* 0x000fc6000bf05300 */
[----:B------:R-:W-:Y:S08]  /*04a0*/  BRA.U !UP1, `(.L_x_4) ;  /* 0x00000001092c7547 */ /* 0x000ff0000b800000 */
[----:B------:R-:W2:Y:S02]  /*04b0*/  LDCU.64 UR4, c[0x0][0x3a0] ;  /* 0x00007400ff0477ac */ /* 0x000ea40008000a00 */
[----:B--2---:R-:W-:-:S04]  /*04c0*/  ULEA UR4, UP1, UR6, UR4, 0x2 ;  /* 0x0000000406047291 */ /* 0x004fc8000f8210ff */
[----:B------:R-:W-:Y:S02]  /*04d0*/  ULEA.HI.X UR5, UR6, UR5, UR7, 0x2, UP1 ;  /* 0x0000000506057291 */ /* 0x000fe400088f1407 */
[----:B01----:R-:W-:Y:S01]  /*04e0*/  IMAD.U32 R2, RZ, RZ, UR4 ;  /* 0x00000004ff027e24 */ /* 0x003fe2000f8e00ff */
[----:B------:R-:W-:-:S03]  /*04f0*/  UIADD3 UR6, UP1, UPT, UR6, 0x4, URZ ;  /* 0x0000000406067890 */ /* 0x000fc6000ff3e0ff */
[----:B------:R-:W-:Y:S01]  /*0500*/  IMAD.U32 R3, RZ, RZ, UR5 ;  /* 0x00000005ff037e24 */ /* 0x000fe2000f8e00ff */
[----:B------:R-:W-:-:S04]  /*0510*/  UIADD3.X UR7, UPT, UPT, URZ, UR7, URZ, UP1, !UPT ;  /* 0x00000007ff077290 */ /* 0x000fc80008ffe4ff */
[----:B------:R2:W-:Y:S04]  /*0520*/  STG.E desc[UR18][R2.64], RZ ;  /* 0x000000ff02007986 */ /* 0x0005e8000c101912 */
[----:B------:R2:W-:Y:S04]  /*0530*/  STG.E desc[UR18][R2.64+0x4], RZ ;  /* 0x000004ff02007986 */ /* 0x0005e8000c101912 */
[----:B------:R2:W-:Y:S04]  /*0540*/  STG.E desc[UR18][R2.64+0x8], RZ ;  /* 0x000008ff02007986 */ /* 0x0005e8000c101912 */
[----:B------:R2:W-:Y:S02]  /*0550*/  STG.E desc[UR18][R2.64+0xc], RZ ;  /* 0x00000cff02007986 */ /* 0x0005e4000c101912 */
.L_x_4:
[----:B------:R-:W-:Y:S05]  /*0560*/  BRA.U !UP0, `(.L_x_0) ;  /* 0x00000001083c7547 */ /* 0x000fea000b800000 */
[----:B------:R-:W3:Y:S01]  /*0570*/  LDCU.64 UR16, c[0x0][0x3a0] ;  /* 0x00007400ff1077ac */ /* 0x000ee20008000a00 */
[----:B------:R-:W-:Y:S01]  /*0580*/  UMOV UR4, URZ ;  /* 0x000000ff00047c82 */ /* 0x000fe20008000000 */
[----:B------:R-:W-:-:S05]  /*0590*/  UMOV UR5, URZ ;  /* 0x000000ff00057c82 */ /* 0x000fca0008000000 */
.L_x_5:
[----:B---3--:R-:W-:-:S04]  /*05a0*/  ULEA UR9, UP0, UR6, UR16, 0x2 ;  /* 0x0000001006097291 */ /* 0x008fc8000f8010ff */
[----:B------:R-:W-:Y:S02]  /*05b0*/  ULEA.HI.X UR10, UR6, UR17, UR7, 0x2, UP0 ;  /* 0x00000011060a7291 */ /* 0x000fe400080f1407 */
[----:B012---:R-:W-:Y:S01]  /*05c0*/  IMAD.U32 R2, RZ, RZ, UR9 ;  /* 0x00000009ff027e24 */ /* 0x007fe2000f8e00ff */
[----:B------:R-:W-:Y:S02]  /*05d0*/  UIADD3 UR4, UP0, UPT, UR4, 0x1, URZ ;  /* 0x0000000104047890 */ /* 0x000fe4000ff1e0ff */
[----:B------:R-:W-:Y:S01]  /*05e0*/  UIADD3 UR6, UP1, UPT, UR6, 0x1, URZ ;  /* 0x0000000106067890 */ /* 0x000fe2000ff3e0ff */
[----:B------:R-:W-:Y:S01]  /*05f0*/  MOV R3, UR10 ;  /* 0x0000000a00037c02 */ /* 0x000fe20008000f00 */
[----:B------:R-:W-:Y:S02]  /*0600*/  UIADD3.X UR5, UPT, UPT, URZ, UR5, URZ, UP0, !UPT ;  /* 0x00000005ff057290 */ /* 0x000fe400087fe4ff */
[----:B------:R-:W-:Y:S02]  /*0610*/  UISETP.NE.U32.AND UP0, UPT, UR4, UR11, UPT ;  /* 0x0000000b0400728c */ /* 0x000fe4000bf05070 */
[----:B------:R4:W-:Y:S01]  /*0620*/  STG.E desc[UR18][R2.64], RZ ;  /* 0x000000ff02007986 */ /* 0x0009e2000c101912 */
[----:B------:R-:W-:-:S02]  /*0630*/  UIADD3.X UR7, UPT, UPT, URZ, UR7, URZ, UP1, !UPT ;  /* 0x00000007ff077290 */ /* 0x000fc40008ffe4ff */
[----:B------:R-:W-:-:S09]  /*0640*/  UISETP.NE.AND.EX UP0, UPT, UR5, URZ, UPT, UP0 ;  /* 0x000000ff0500728c */ /* 0x000fd2000bf05300 */
[----:B----4-:R-:W-:Y:S05]  /*0650*/  BRA.U UP0, `(.L_x_5) ;  /* 0xfffffffd00d07547 */ /* 0x010fea000b83ffff */
.L_x_0:
[----:B------:R-:W-:Y:S02]  /*0660*/  ISETP.NE.U32.AND P0, PT, RZ, UR14, PT ;  /* 0x0000000eff007c0c */ /* 0x000fe4000bf05070 */
[----:B------:R-:W-:Y:S02]  /*0670*/  ISETP.EQ.U32.AND P1, PT, RZ, UR12, PT ;  /* 0x0000000cff007c0c */ /* 0x000fe4000bf22070 */
[----:B------:R-:W-:-:S04]  /*0680*/  ISETP.NE.AND.EX P0, PT, RZ, UR15, PT, P0 ;  /* 0x0000000fff007c0c */ /* 0x000fc8000bf05300 */
[----:B------:R-:W-:-:S13]  /*0690*/  ISETP.EQ.OR.EX P0, PT, RZ, UR13, !P0, P1 ;  /* 0x0000000dff007c0c */ /* 0x000fda000c702710 */
[----:B------:R-:W-:Y:S05]  /*06a0*/  @P0 EXIT ;  /* 0x000000000000094d */ /* 0x000fea0003800000 */
[----:B------:R-:W3:Y:S01]  /*06b0*/  LDCU.64 UR6, c[0x0][0x388] ;  /* 0x00007100ff0677ac */ /* 0x000ee20008000a00 */
[----:B------:R-:W4:Y:S01]  /*06c0*/  LDCU.64 UR16, c[0x0][0x3a0] ;  /* 0x00007400ff1077ac */ /* 0x000f220008000a00 */
[----:B------:R-:W-:Y:S02]  /*06d0*/  UIADD3 UR4, UP0, UPT, UR12, -0x2, URZ ;  /* 0xfffffffe0c047890 */ /* 0x000fe4000ff1e0ff */
[----:B------:R-:W-:Y:S02]  /*06e0*/  UIADD3 UR20, UP1, UPT, UR14, -0x1, URZ ;  /* 0xffffffff0e147890 */ /* 0x000fe4000ff3e0ff */
[----:B------:R-:W-:Y:S02]  /*06f0*/  UIADD3.X UR5, UPT, UPT, UR13, -0x1, URZ, UP0, !UPT ;  /* 0xffffffff0d057890 */ /* 0x000fe400087fe4ff */
[----:B------:R-:W-:Y:S01]  /*0700*/  IMAD.U32 R12, RZ, RZ, UR4 ;  /* 0x00000004ff0c7e24 */ /* 0x000fe2000f8e00ff */
[----:B------:R-:W-:Y:S02]  /*0710*/  ULOP3.LUT UR24, UR14, 0x7, URZ, 0xc0, !UPT ;  /* 0x000000070e187892 */ /* 0x000fe4000f8ec0ff */
[----:B------:R-:W-:Y:S01]  /*0720*/  ULOP3.LUT UR25, UR14, 0x3, URZ, 0xc0, !UPT ;  /* 0x000000030e197892 */ /* 0x000fe2000f8ec0ff */
[----:B------:R-:W-:Y:S01]  /*0730*/  IMAD.U32 R13, RZ, RZ, UR5 ;  /* 0x00000005ff0d7e24 */ /* 0x000fe2000f8e00ff */
[----:B---3--:R-:W-:-:S02]  /*0740*/  ULEA UR11, UP2, UR14, UR6, 0x2 ;  /* 0x000000060e0b7291 */ /* 0x008fc4000f8410ff */
[----:B------:R-:W-:Y:S02]  /*0750*/  UIADD3.X UR6, UPT, UPT, UR15, -0x1, URZ, UP1, !UPT ;  /* 0xffffffff0f067890 */ /* 0x000fe40008ffe4ff */
[----:B----4-:R-:W-:Y:S02]  /*0760*/  ULEA UR10, UP0, UR21, UR16, 0x2 ;  /* 0x00000010150a7291 */ /* 0x010fe4000f8010ff */
[----:B------:R-:W-:Y:S02]  /*0770*/  ULEA.HI.X UR13, UR14, UR7, UR15, 0x2, UP2 ;  /* 0x000000070e0d7291 */ /* 0x000fe400090f140f */
[----:B------:R-:W-:Y:S02]  /*0780*/  ULEA.HI.X UR12, UR21, UR17, UR8, 0x2, UP0 ;  /* 0x00000011150c7291 */ /* 0x000fe400080f1408 */
[----:B------:R-:W-:Y:S02]  /*0790*/  UIADD3 UR10, UP1, UPT, UR10, -0x10, URZ ;  /* 0xfffffff00a0a7890 */ /* 0x000fe4000ff3e0ff */
[----:B------:R-:W-:-:S02]  /*07a0*/  UIADD3 UR11, UP2, UPT, UR11, -0x10, URZ ;  /* 0xfffffff00b0b7890 */ /* 0x000fc4000ff5e0ff */
[----:B------:R-:W-:Y:S02]  /*07b0*/  UISETP.GE.U32.AND UP0, UPT, UR20, 0x7, UPT ;  /* 0x000000071400788c */ /* 0x000fe4000bf06070 */
[----:B------:R-:W-:Y:S02]  /*07c0*/  ULOP3.LUT UR9, UR14, 0xfffffff8, URZ, 0xc0, !UPT ;  /* 0xfffffff80e097892 */ /* 0x000fe4000f8ec0ff */
[----:B------:R-:W-:Y:S02]  /*07d0*/  UIADD3.X UR12, UPT, UPT, UR12, -0x1, URZ, UP1, !UPT ;  /* 0xffffffff0c0c7890 */ /* 0x000fe40008ffe4ff */
[----:B------:R-:W-:Y:S02]  /*07e0*/  UIADD3.X UR13, UPT, UPT, UR13, -0x1, URZ, UP2, !UPT ;  /* 0xffffffff0d0d7890 */ /* 0x000fe400097fe4ff */
[----:B------:R-:W-:Y:S01]  /*07f0*/  UISETP.GE.U32.AND.EX UP0, UPT, UR6, URZ, UPT, UP0 ;  /* 0x000000ff0600728c */ /* 0x000fe2000bf06100 */
[----:B------:R-:W-:Y:S01]  /*0800*/  UMOV UR4, URZ ;  /* 0x000000ff00047c82 */ /* 0x000fe20008000000 */
[----:B------:R-:W-:-:S09]  /*0810*/  UMOV UR5, URZ ;  /* 0x000000ff00057c82 */ /* 0x000fd20008000000 */
.L_x_13:
[----:B------:R-:W3:Y:S01]  /*0820*/  LDCU.64 UR16, c[0x0][0x390] ;  /* 0x00007200ff1077ac */ /* 0x000ee20008000a00 */
[----:B0-----:R-:W-:Y:S02]  /*0830*/  IMAD.MOV.U32 R9, RZ, RZ, RZ ;  /* 0x000000ffff097224 */ /* 0x001fe400078e00ff */
[----:B------:R-:W-:Y:S01]  /*0840*/  IMAD.MOV.U32 R14, RZ, RZ, RZ ;  /* 0x000000ffff0e7224 */ /* 0x000fe200078e00ff */
[----:B------:R-:W4:Y:S01]  /*0850*/  LDCU.64 UR14, c[0x0][0x380] ;  /* 0x00007000ff0e77ac */ /* 0x000f220008000a00 */
[----:B------:R-:W-:Y:S02]  /*0860*/  ULOP3.LUT UR6, URZ, UR4, URZ, 0x33, !UPT ;  /* 0x00000004ff067292 */ /* 0x000fe4000f8e33ff */
[----:B------:R-:W-:Y:S02]  /*0870*/  ULOP3.LUT UR7, URZ, UR5, URZ, 0x33, !UPT ;  /* 0x00000005ff077292 */ /* 0x000fe4000f8e33ff */
[----:B---3--:R-:W-:-:S04]  /*0880*/  UIADD3 UR6, UP1, UPT, UR6, UR16, URZ ;  /* 0x0000001006067290 */ /* 0x008fc8000ff3e0ff */
[----:B------:R-:W-:Y:S02]  /*0890*/  UIADD3.X UR7, UPT, UPT, UR7, UR17, URZ, UP1, !UPT ;  /* 0x0000001107077290 */ /* 0x000fe40008ffe4ff */
[----:B----4-:R-:W-:-:S04]  /*08a0*/  ULEA UR14, UP1, UR6, UR14, 0x2 ;  /* 0x0000000e060e7291 */ /* 0x010fc8000f8210ff */
[----:B------:R-:W-:Y:S02]  /*08b0*/  ULEA.HI.X UR7, UR6, UR15, UR7, 0x2, UP1 ;  /* 0x0000000f06077291 */ /* 0x000fe400088f1407 */
[----:B012---:R-:W-:Y:S01]  /*08c0*/  IMAD.U32 R2, RZ, RZ, UR14 ;  /* 0x0000000eff027e24 */ /* 0x007fe2000f8e00ff */
[----:B------:R-:W-:-:S03]  /*08d0*/  UMOV UR6, URZ ;  /* 0x000000ff00067c82 */ /* 0x000fc60008000000 */
[----:B------:R-:W-:Y:S01]  /*08e0*/  MOV R3, UR7 ;  /* 0x0000000700037c02 */ /* 0x000fe20008000f00 */
[----:B------:R-:W-:Y:S01]  /*08f0*/  UMOV UR7, URZ ;  /* 0x000000ff00077c82 */ /* 0x000fe20008000000 */
[----:B------:R-:W-:Y:S05]  /*0900*/  BRA.U !UP0, `(.L_x_6) ;  /* 0x0000000508487547 */ /* 0x000fea000b800000 */
[----:B------:R-:W0:Y:S01]  /*0910*/  LDCU UR14, c[0x0][0x39c] ;  /* 0x00007380ff0e77ac */ /* 0x000e220008000800 */
[----:B------:R-:W-:Y:S01]  /*0920*/  IMAD.MOV.U32 R9, RZ, RZ, RZ ;  /* 0x000000ffff097224 */ /* 0x000fe200078e00ff */
[----:B------:R-:W-:Y:S01]  /*0930*/  MOV R6, UR11 ;  /* 0x0000000b00067c02 */ /* 0x000fe20008000f00 */
[----:B------:R-:W-:Y:S01]  /*0940*/  IMAD.U32 R7, RZ, RZ, UR13 ;  /* 0x0000000dff077e24 */ /* 0x000fe2000f8e00ff */
[----:B------:R-:W-:Y:S02]  /*0950*/  USHF.L.U64.HI UR6, UR4, 0x2, UR5 ;  /* 0x0000000204067899 */ /* 0x000fe40008010205 */
[----:B------:R-:W-:-:S04]  /*0960*/  ULEA UR7, UP1, -UR4, UR10, 0x2 ;  /* 0x0000000a04077291 */ /* 0x000fc8000f8211ff */
[----:B------:R-:W-:Y:S02]  /*0970*/  UIADD3.X UR6, UPT, UPT, ~UR6, UR12, URZ, UP1, !UPT ;  /* 0x0000000c06067290 */ /* 0x000fe40008ffe5ff */
[----:B------:R-:W-:-:S04]  /*0980*/  IMAD.U32 R0, RZ, RZ, UR7 ;  /* 0x00000007ff007e24 */ /* 0x000fc8000f8e00ff */
[----:B------:R-:W-:Y:S01]  /*0990*/  IMAD.U32 R15, RZ, RZ, UR6 ;  /* 0x00000006ff0f7e24 */ /* 0x000fe2000f8e00ff */
[----:B------:R-:W-:Y:S01]  /*09a0*/  UMOV UR6, UR9 ;  /* 0x0000000900067c82 */ /* 0x000fe20008000000 */
[----:B0-----:R-:W-:-:S05]  /*09b0*/  UMOV UR7, UR14 ;  /* 0x0000000e00077c82 */ /* 0x001fca0008000000 */
.L_x_7:
[----:B0-----:R-:W-:Y:S01]  /*09c0*/  MOV R4, R0 ;  /* 0x0000000000047202 */ /* 0x001fe20000000f00 */
[----:B------:R-:W-:Y:S01]  /*09d0*/  IMAD.MOV.U32 R5, RZ, RZ, R15 ;  /* 0x000000ffff057224 */ /* 0x000fe200078e000f */
[----:B------:R-:W2:Y:S04]  /*09e0*/  LDG.E R11, desc[UR18][R2.64] ;  /* 0x00000012020b7981 */ /* 0x000ea8000c1e1900 */
[----:B------:R-:W3:Y:S04]  /*09f0*/  LDG.E R8, desc[UR18][R4.64+0xc] ;  /* 0x00000c1204087981 */ /* 0x000ee8000c1e1900 */
[----:B------:R-:W2:Y:S04]  /*0a00*/  LDG.E R0, desc[UR18][R6.64+0xc] ;  /* 0x00000c1206007981 */ /* 0x000ea8000c1e1900 */
[----:B------:R-:W4:Y:S01]  /*0a10*/  LDG.E R17, desc[UR18][R4.64+0x8] ;  /* 0x0000081204117981 */ /* 0x000f22000c1e1900 */
[----:B---3--:R-:W-:-:S05]  /*0a20*/  IADD3 R8, P0, PT, R8, R9, RZ ;  /* 0x0000000908087210 */ /* 0x008fca0007f1e0ff */
[----:B------:R-:W-:Y:S02]  /*0a30*/  IMAD.X R9, RZ, RZ, R14, P0 ;  /* 0x000000ffff097224 */ /* 0x000fe400000e060e */
[----:B--2---:R-:W-:-:S05]  /*0a40*/  IMAD.WIDE.U32 R8, R11, R0, R8 ;  /* 0x000000000b087225 */ /* 0x004fca00078e0008 */
[----:B------:R0:W-:Y:S04]  /*0a50*/  STG.E desc[UR18][R4.64+0xc], R8 ;  /* 0x00000c0804007986 */ /* 0x0001e8000c101912 */
[----:B------:R-:W2:Y:S04]  /*0a60*/  LDG.E R15, desc[UR18][R2.64] ;  /* 0x00000012020f7981 */ /* 0x000ea8000c1e1900 */
[----:B------:R-:W2:Y:S01]  /*0a70*/  LDG.E R0, desc[UR18][R6.64+0x8] ;  /* 0x0000081206007981 */ /* 0x000ea2000c1e1900 */
[----:B----4-:R-:W-:-:S03]  /*0a80*/  IADD3 R10, P0, PT, R9, R17, RZ ;  /* 0x00000011090a7210 */ /* 0x010fc60007f1e0ff */
[----:B------:R-:W3:Y:S02]  /*0a90*/  LDG.E R17, desc[UR18][R4.64+0x4] ;  /* 0x0000041204117981 */ /* 0x000ee4000c1e1900 */
[----:B------:R-:W-:Y:S02]  /*0aa0*/  IMAD.X R11, RZ, RZ, RZ, P0 ;  /* 0x000000ffff0b7224 */ /* 0x000fe400000e06ff */
[----:B--2---:R-:W-:Y:S02]  /*0ab0*/  IMAD.WIDE.U32 R10, R15, R0, R10 ;  /* 0x000000000f0a7225 */ /* 0x004fe400078e000a */
[----:B------:R-:W2:Y:S04]  /*0ac0*/  LDG.E R15, desc[UR18][R4.64] ;  /* 0x00000012040f7981 */ /* 0x000ea8000c1e1900 */
[----:B------:R1:W-:Y:S04]  /*0ad0*/  STG.E desc[UR18][R4.64+0x8], R10 ;  /* 0x0000080a04007986 */ /* 0x0003e8000c101912 */
[----:B------:R-:W0:Y:S04]  /*0ae0*/  LDG.E R9, desc[UR18][R2.64] ;  /* 0x0000001202097981 */ /* 0x000e28000c1e1900 */
[----:B------:R-:W0:Y:S01]  /*0af0*/  LDG.E R0, desc[UR18][R6.64+0x4] ;  /* 0x0000041206007981 */ /* 0x000e22000c1e1900 */
[----:B---3--:R-:W-:-:S04]  /*0b00*/  IADD3 R16, P0, PT, R11, R17, RZ ;  /* 0x000000110b107210 */ /* 0x008fc80007f1e0ff */
[----:B------:R-:W-:-:S03]  /*0b10*/  IADD3.X R17, PT, PT, RZ, RZ, RZ, P0, !PT ;  /* 0x000000ffff117210 */ /* 0x000fc600007fe4ff */
[----:B0-----:R-:W-:-:S05]  /*0b20*/  IMAD.WIDE.U32 R8, R9, R0, R16 ;  /* 0x0000000009087225 */ /* 0x001fca00078e0010 */
[----:B------:R0:W-:Y:S04]  /*0b30*/  STG.E desc[UR18][R4.64+0x4], R8 ;  /* 0x0000040804007986 */ /* 0x0001e8000c101912 */
[----:B------:R-:W1:Y:S04]  /*0b40*/  LDG.E R11, desc[UR18][R2.64] ;  /* 0x00000012020b7981 */ /* 0x000e68000c1e1900 */
[----:B------:R-:W1:Y:S01]  /*0b50*/  LDG.E R0, desc[UR18][R6.64] ;  /* 0x0000001206007981 */ /* 0x000e62000c1e1900 */
[----:B--2---:R-:W-:-:S03]  /*0b60*/  IADD3 R16, P0, PT, R9, R15, RZ ;  /* 0x0000000f09107210 */ /* 0x004fc60007f1e0ff */
[----:B------:R-:W2:Y:S02]  /*0b70*/  LDG.E R15, desc[UR18][R4.64+-0x4] ;  /* 0xfffffc12040f7981 */ /* 0x000ea4000c1e1900 */
[----:B------:R-:W-:Y:S02]  /*0b80*/  IMAD.X R17, RZ, RZ, RZ, P0 ;  /* 0x000000ffff117224 */ /* 0x000fe400000e06ff */
[----:B-1----:R-:W-:-:S05]  /*0b90*/  IMAD.WIDE.U32 R10, R11, R0, R16 ;  /* 0x000000000b0a7225 */ /* 0x002fca00078e0010 */
[----:B------:R1:W-:Y:S04]  /*0ba0*/  STG.E desc[UR18][R4.64], R10 ;  /* 0x0000000a04007986 */ /* 0x0003e8000c101912 */
[----:B------:R-:W0:Y:S04]  /*0bb0*/  LDG.E R9, desc[UR18][R2.64] ;  /* 0x0000001202097981 */ /* 0x000e28000c1e1900 */
[----:B------:R-:W0:Y:S01]  /*0bc0*/  LDG.E R0, desc[UR18][R6.64+-0x4] ;  /* 0xfffffc1206007981 */ /* 0x000e22000c1e1900 */
[----:B--2---:R-:W-:-:S03]  /*0bd0*/  IADD3 R16, P0, PT, R11, R15, RZ ;  /* 0x0000000f0b107210 */ /* 0x004fc60007f1e0ff */
[----:B------:R-:W2:Y:S02]  /*0be0*/  LDG.E R15, desc[UR18][R4.64+-0x8] ;  /* 0xfffff812040f7981 */ /* 0x000ea4000c1e1900 */
[----:B------:R-:W-:Y:S02]  /*0bf0*/  IMAD.X R17, RZ, RZ, RZ, P0 ;  /* 0x000000ffff117224 */ /* 0x000fe400000e06ff */
        /* <DEDUP_REMOVED lines=12> */
[----:B------:R-:W2:Y:S01]  /*0cc0*/  LDG.E R15, desc[UR18][R4.64+-0x10] ;  /* 0xfffff012040f7981 */ /* 0x000ea2000c1e1900 */
[----:B------:R-:W-:-:S03]  /*0cd0*/  IADD3.X R17, PT, PT, RZ, RZ, RZ, P0, !PT ;  /* 0x000000ffff117210 */ /* 0x000fc600007fe4ff */
[----:B0-----:R-:W-:-:S05]  /*0ce0*/  IMAD.WIDE.U32 R8, R9, R0, R16 ;  /* 0x0000000009087225 */ /* 0x001fca00078e0010 */
[----:B------:R0:W-:Y:S04]  /*0cf0*/  STG.E desc[UR18][R4.64+-0xc], R8 ;  /* 0xfffff40804007986 */ /* 0x0001e8000c101912 */
[----:B------:R-:W1:Y:S04]  /*0d00*/  LDG.E R11, desc[UR18][R2.64] ;  /* 0x00000012020b7981 */ /* 0x000e68000c1e1900 */
[----:B------:R3:W1:Y:S01]  /*0d10*/  LDG.E R0, desc[UR18][R6.64+-0x10] ;  /* 0xfffff01206007981 */ /* 0x000662000c1e1900 */
[----:B--2---:R-:W-:-:S05]  /*0d20*/  IADD3 R16, P0, PT, R9, R15, RZ ;  /* 0x0000000f09107210 */ /* 0x004fca0007f1e0ff */
[----:B------:R-:W-:Y:S01]  /*0d30*/  IMAD.X R17, RZ, RZ, RZ, P0 ;  /* 0x000000ffff117224 */ /* 0x000fe200000e06ff */
[----:B------:R-:W-:-:S04]  /*0d40*/  UIADD3 UR6, UP1, UPT, UR6, -0x8, URZ ;  /* 0xfffffff806067890 */ /* 0x000fc8000ff3e0ff */
[----:B------:R-:W-:Y:S02]  /*0d50*/  UIADD3.X UR7, UPT, UPT, UR7, -0x1, URZ, UP1, !UPT ;  /* 0xffffffff07077890 */ /* 0x000fe40008ffe4ff */
[----:B------:R-:W-:-:S04]  /*0d60*/  UISETP.NE.U32.AND UP1, UPT, UR6, URZ, UPT ;  /* 0x000000ff0600728c */ /* 0x000fc8000bf25070 */
[----:B------:R-:W-:Y:S01]  /*0d70*/  UISETP.NE.AND.EX UP1, UPT, UR7, URZ, UPT, UP1 ;  /* 0x000000ff0700728c */ /* 0x000fe2000bf25310 */
[----:B---3--:R-:W-:-:S04]  /*0d80*/  IADD3 R6, P1, PT, R6, -0x20, RZ ;  /* 0xffffffe006067810 */ /* 0x008fc80007f3e0ff */
[----:B------:R-:W-:Y:S01]  /*0d90*/  IADD3.X R7, PT, PT, R7, -0x1, RZ, P1, !PT ;  /* 0xffffffff07077810 */ /* 0x000fe20000ffe4ff */
[----:B-1----:R-:W-:-:S05]  /*0da0*/  IMAD.WIDE.U32 R10, R11, R0, R16 ;  /* 0x000000000b0a7225 */ /* 0x002fca00078e0010 */
[----:B------:R0:W-:Y:S01]  /*0db0*/  STG.E desc[UR18][R4.64+-0x10], R10 ;  /* 0xfffff00a04007986 */ /* 0x0001e2000c101912 */
[----:B------:R-:W-:Y:S01]  /*0dc0*/  IADD3 R0, P0, PT, R4, -0x20, RZ ;  /* 0xffffffe004007810 */ /* 0x000fe20007f1e0ff */
[----:B------:R-:W-:-:S03]  /*0dd0*/  IMAD.MOV.U32 R9, RZ, RZ, R11 ;  /* 0x000000ffff097224 */ /* 0x000fc600078e000b */
[----:B------:R-:W-:Y:S01]  /*0de0*/  IADD3.X R15, PT, PT, R5, -0x1, RZ, P0, !PT ;  /* 0xffffffff050f7810 */ /* 0x000fe200007fe4ff */
[----:B------:R-:W-:Y:S08]  /*0df0*/  BRA.U UP1, `(.L_x_7) ;  /* 0xfffffff901f07547 */ /* 0x000ff0000b83ffff */
[----:B------:R-:W-:Y:S01]  /*0e00*/  IMAD.MOV.U32 R0, RZ, RZ, R10 ;  /* 0x000000ffff007224 */ /* 0x000fe200078e000a */
[----:B------:R-:W-:Y:S01]  /*0e10*/  UMOV UR6, UR9 ;  /* 0x0000000900067c82 */ /* 0x000fe20008000000 */
[----:B------:R-:W-:-:S05]  /*0e20*/  UMOV UR7, UR14 ;  /* 0x0000000e00077c82 */ /* 0x000fca0008000000 */
.L_x_6:
[----:B------:R-:W-:-:S04]  /*0e30*/  UISETP.NE.U32.AND UP1, UPT, UR24, URZ, UPT ;  /* 0x000000ff1800728c */ /* 0x000fc8000bf25070 */
[----:B------:R-:W-:-:S09]  /*0e40*/  UISETP.NE.AND.EX UP1, UPT, URZ, URZ, UPT, UP1 ;  /* 0x000000ffff00728c */ /* 0x000fd2000bf25310 */
[----:B------:R-:W-:Y:S05]  /*0e50*/  BRA.U !UP1, `(.L_x_8) ;  /* 0x0000000909247547 */ /* 0x000fea000b800000 */
[----:B------:R-:W-:Y:S02]  /*0e60*/  UIADD3 UR14, UP2, UPT, UR24, -0x1, URZ ;  /* 0xffffffff180e7890 */ /* 0x000fe4000ff5e0ff */
[----:B------:R-:W-:Y:S02]  /*0e70*/  UISETP.NE.U32.AND UP1, UPT, UR25, URZ, UPT ;  /* 0x000000ff1900728c */ /* 0x000fe4000bf25070 */
[----:B------:R-:W-:Y:S02]  /*0e80*/  UIADD3.X UR15, UPT, UPT, URZ, -0x1, URZ, UP2, !UPT ;  /* 0xffffffffff0f7890 */ /* 0x000fe400097fe4ff */
[----:B------:R-:W-:Y:S02]  /*0e90*/  UISETP.GE.U32.AND UP2, UPT, UR14, 0x3, UPT ;  /* 0x000000030e00788c */ /* 0x000fe4000bf46070 */
[----:B------:R-:W-:Y:S02]  /*0ea0*/  UISETP.NE.AND.EX UP1, UPT, URZ, URZ, UPT, UP1 ;  /* 0x000000ffff00728c */ /* 0x000fe4000bf25310 */
[----:B------:R-:W-:-:S09]  /*0eb0*/  UISETP.GE.U32.AND.EX UP2, UPT, UR15, URZ, UPT, UP2 ;  /* 0x000000ff0f00728c */ /* 0x000fd2000bf46120 */
[----:B------:R-:W-:Y:S05]  /*0ec0*/  BRA.U !UP2, `(.L_x_9) ;  /* 0x000000010ad87547 */ /* 0x000fea000b800000 */
[----:B------:R-:W1:Y:S01]  /*0ed0*/  LDCU.64 UR28, c[0x0][0x3a0] ;  /* 0x00007400ff1c77ac */ /* 0x000e620008000a00 */
[----:B------:R-:W2:Y:S01]  /*0ee0*/  LDG.E R11, desc[UR18][R2.64] ;  /* 0x00000012020b7981 */ /* 0x000ea2000c1e1900 */
[----:B------:R-:W3:Y:S01]  /*0ef0*/  LDCU.64 UR22, c[0x0][0x398] ;  /* 0x00007300ff1677ac */ /* 0x000ee20008000a00 */
[----:B------:R-:W-:Y:S01]  /*0f00*/  UIADD3 UR16, UP2, UPT, UR4, UR6, URZ ;  /* 0x0000000604107290 */ /* 0x000fe2000ff5e0ff */
[----:B------:R-:W4:Y:S03]  /*0f10*/  LDCU.64 UR26, c[0x0][0x388] ;  /* 0x00007100ff1a77ac */ /* 0x000f260008000a00 */
[----:B------:R-:W-:Y:S02]  /*0f20*/  UIADD3.X UR17, UPT, UPT, UR5, UR7, URZ, UP2, !UPT ;  /* 0x0000000705117290 */ /* 0x000fe400097fe4ff */
[----:B------:R-:W-:Y:S02]  /*0f30*/  ULOP3.LUT UR16, URZ, UR16, URZ, 0x33, !UPT ;  /* 0x00000010ff107292 */ /* 0x000fe4000f8e33ff */
[----:B------:R-:W-:-:S02]  /*0f40*/  ULOP3.LUT UR17, URZ, UR17, URZ, 0x33, !UPT ;  /* 0x00000011ff117292 */ /* 0x000fc4000f8e33ff */
[----:B------:R-:W-:Y:S02]  /*0f50*/  UIADD3 UR16, UP2, UPT, UR16, UR21, URZ ;  /* 0x0000001510107290 */ /* 0x000fe4000ff5e0ff */
[----:B------:R-:W-:Y:S02]  /*0f60*/  ULOP3.LUT UR14, URZ, UR6, URZ, 0x33, !UPT ;  /* 0x00000006ff0e7292 */ /* 0x000fe4000f8e33ff */
[----:B------:R-:W-:Y:S02]  /*0f70*/  UIADD3.X UR17, UPT, UPT, UR17, UR8, URZ, UP2, !UPT ;  /* 0x0000000811117290 */ /* 0x000fe400097fe4ff */
[----:B-1----:R-:W-:Y:S02]  /*0f80*/  ULEA UR20, UP3, UR16, UR28, 0x2 ;  /* 0x0000001c10147291 */ /* 0x002fe4000f8610ff */
[----:B------:R-:W-:Y:S02]  /*0f90*/  ULOP3.LUT UR15, URZ, UR7, URZ, 0x33, !UPT ;  /* 0x00000007ff0f7292 */ /* 0x000fe4000f8e33ff */
[----:B---3--:R-:W-:-:S02]  /*0fa0*/  UIADD3 UR14, UP2, UPT, UR14, UR22, URZ ;  /* 0x000000160e0e7290 */ /* 0x008fc4000ff5e0ff */
[----:B------:R-:W-:Y:S01]  /*0fb0*/  ULEA.HI.X UR17, UR16, UR29, UR17, 0x2, UP3 ;  /* 0x0000001d10117291 */ /* 0x000fe200098f1411 */
[----:B0-----:R-:W-:Y:S01]  /*0fc0*/  MOV R4, UR20 ;  /* 0x0000001400047c02 */ /* 0x001fe20008000f00 */
[----:B------:R-:W-:Y:S02]  /*0fd0*/  UIADD3.X UR15, UPT, UPT, UR15, UR23, URZ, UP2, !UPT ;  /* 0x000000170f0f7290 */ /* 0x000fe400097fe4ff */
[----:B----4-:R-:W-:Y:S02]  /*0fe0*/  ULEA UR16, UP2, UR14, UR26, 0x2 ;  /* 0x0000001a0e107291 */ /* 0x010fe4000f8410ff */
[----:B------:R-:W-:Y:S02]  /*0ff0*/  IMAD.U32 R5, RZ, RZ, UR17 ;  /* 0x00000011ff057e24 */ /* 0x000fe4000f8e00ff */
[----:B------:R-:W-:-:S03]  /*1000*/  ULEA.HI.X UR15, UR14, UR27, UR15, 0x2, UP2 ;  /* 0x0000001b0e0f7291 */ /* 0x000fc600090f140f */
[----:B------:R-:W3:Y:S01]  /*1010*/  LDG.E R8, desc[UR18][R4.64] ;  /* 0x0000001204087981 */ /* 0x000ee2000c1e1900 */
[----:B------:R-:W-:Y:S02]  /*1020*/  IMAD.U32 R6, RZ, RZ, UR16 ;  /* 0x00000010ff067e24 */ /* 0x000fe4000f8e00ff */
[----:B------:R-:W-:Y:S01]  /*1030*/  IMAD.U32 R7, RZ, RZ, UR15 ;  /* 0x0000000fff077e24 */ /* 0x000fe2000f8e00ff */
[----:B------:R-:W4:Y:S04]  /*1040*/  LDG.E R17, desc[UR18][R4.64+-0x4] ;  /* 0xfffffc1204117981 */ /* 0x000f28000c1e1900 */
[----:B------:R-:W2:Y:S01]  /*1050*/  LDG.E R0, desc[UR18][R6.64] ;  /* 0x0000001206007981 */ /* 0x000ea2000c1e1900 */
[----:B---3--:R-:W-:-:S04]  /*1060*/  IADD3 R8, P0, PT, R8, R9, RZ ;  /* 0x0000000908087210 */ /* 0x008fc80007f1e0ff */
[----:B------:R-:W-:-:S03]  /*1070*/  IADD3.X R9, PT, PT, RZ, R14, RZ, P0, !PT ;  /* 0x0000000eff097210 */ /* 0x000fc600007fe4ff */
        /* <DEDUP_REMOVED lines=12> */
[----:B---3--:R-:W-:-:S05]  /*1140*/  IADD3 R16, P0, PT, R11, R17, RZ ;  /* 0x000000110b107210 */ /* 0x008fca0007f1e0ff */
[----:B------:R-:W-:Y:S02]  /*1150*/  IMAD.X R17, RZ, RZ, RZ, P0 ;  /* 0x000000ffff117224 */ /* 0x000fe400000e06ff */
[----:B0-----:R-:W-:-:S05]  /*1160*/  IMAD.WIDE.U32 R8, R9, R0, R16 ;  /* 0x0000000009087225 */ /* 0x001fca00078e0010 */
[----:B------:R1:W-:Y:S04]  /*1170*/  STG.E desc[UR18][R4.64+-0x8], R8 ;  /* 0xfffff80804007986 */ /* 0x0003e8000c101912 */
[----:B------:R-:W3:Y:S04]  /*1180*/  LDG.E R0, desc[UR18][R6.64+-0xc] ;  /* 0xfffff41206007981 */ /* 0x000ee8000c1e1900 */
[----:B------:R-:W3:Y:S01]  /*1190*/  LDG.E R11, desc[UR18][R2.64] ;  /* 0x00000012020b7981 */ /* 0x000ee2000c1e1900 */
[----:B--2---:R-:W-:-:S05]  /*11a0*/  IADD3 R16, P0, PT, R9, R15, RZ ;  /* 0x0000000f09107210 */ /* 0x004fca0007f1e0ff */
[----:B------:R-:W-:Y:S01]  /*11b0*/  IMAD.X R17, RZ, RZ, RZ, P0 ;  /* 0x000000ffff117224 */ /* 0x000fe200000e06ff */
[----:B------:R-:W-:-:S04]  /*11c0*/  UIADD3 UR6, UP2, UPT, UR6, 0x4, URZ ;  /* 0x0000000406067890 */ /* 0x000fc8000ff5e0ff */
[----:B------:R-:W-:Y:S01]  /*11d0*/  UIADD3.X UR7, UPT, UPT, URZ, UR7, URZ, UP2, !UPT ;  /* 0x00000007ff077290 */ /* 0x000fe200097fe4ff */
[----:B---3--:R-:W-:-:S05]  /*11e0*/  IMAD.WIDE.U32 R16, R11, R0, R16 ;  /* 0x000000000b107225 */ /* 0x008fca00078e0010 */
[----:B------:R1:W-:Y:S01]  /*11f0*/  STG.E desc[UR18][R4.64+-0xc], R16 ;  /* 0xfffff41004007986 */ /* 0x0003e2000c101912 */
[----:B------:R-:W-:Y:S01]  /*1200*/  MOV R0, R16 ;  /* 0x0000001000007202 */ /* 0x000fe20000000f00 */
[--C-:B------:R-:W-:Y:S02]  /*1210*/  IMAD.MOV.U32 R11, RZ, RZ, R17.reuse ;  /* 0x000000ffff0b7224 */ /* 0x100fe400078e0011 */
[----:B------:R-:W-:-:S07]  /*1220*/  IMAD.MOV.U32 R9, RZ, RZ, R17 ;  /* 0x000000ffff097224 */ /* 0x000fce00078e0011 */
.L_x_9:
[----:B------:R-:W-:Y:S05]  /*1230*/  BRA.U !UP1, `(.L_x_8) ;  /* 0x00000005092c7547 */ /* 0x000fea000b800000 */
[----:B------:R-:W2:Y:S01]  /*1240*/  LDCU UR20, c[0x0][0x398] ;  /* 0x00007300ff1477ac */ /* 0x000ea20008000800 */
[----:B------:R-:W-:-:S04]  /*1250*/  UISETP.NE.U32.AND UP1, UPT, UR25, 0x1, UPT ;  /* 0x000000011900788c */ /* 0x000fc8000bf25070 */
[----:B------:R-:W-:Y:S02]  /*1260*/  UISETP.NE.AND.EX UP1, UPT, URZ, URZ, UPT, UP1 ;  /* 0x000000ffff00728c */ /* 0x000fe4000bf25310 */
[----:B--2---:R-:W-:-:S07]  /*1270*/  ULOP3.LUT UP2, URZ, UR20, 0x1, URZ, 0xc0, !UPT ;  /* 0x0000000114ff7892 */ /* 0x004fce000f84c0ff */
[----:B------:R-:W-:Y:S05]  /*1280*/  BRA.U !UP1, `(.L_x_10) ;  /* 0x00000001099c7547 */ /* 0x000fea000b800000 */
[----:B------:R-:W2:Y:S01]  /*1290*/  LDCU.64 UR28, c[0x0][0x3a0] ;  /* 0x00007400ff1c77ac */ /* 0x000ea20008000a00 */
[----:B------:R-:W3:Y:S01]  /*12a0*/  LDG.E R11, desc[UR18][R2.64] ;  /* 0x00000012020b7981 */ /* 0x000ee2000c1e1900 */
[----:B------:R-:W4:Y:S01]  /*12b0*/  LDCU.64 UR22, c[0x0][0x398] ;  /* 0x00007300ff1677ac */ /* 0x000f220008000a00 */
[----:B------:R-:W-:Y:S01]  /*12c0*/  UIADD3 UR14, UP1, UPT, UR4, UR6, URZ ;  /* 0x00000006040e7290 */ /* 0x000fe2000ff3e0ff */
[----:B------:R-:W5:Y:S03]  /*12d0*/  LDCU.64 UR26, c[0x0][0x388] ;  /* 0x00007100ff1a77ac */ /* 0x000f660008000a00 */
[----:B------:R-:W-:Y:S02]  /*12e0*/  UIADD3.X UR15, UPT, UPT, UR5, UR7, URZ, UP1, !UPT ;  /* 0x00000007050f7290 */ /* 0x000fe40008ffe4ff */
[----:B------:R-:W-:Y:S02]  /*12f0*/  ULOP3.LUT UR14, URZ, UR14, URZ, 0x33, !UPT ;  /* 0x0000000eff0e7292 */ /* 0x000fe4000f8e33ff */
[----:B------:R-:W-:-:S02]  /*1300*/  ULOP3.LUT UR15, URZ, UR15, URZ, 0x33, !UPT ;  /* 0x0000000fff0f7292 */ /* 0x000fc4000f8e33ff */
[----:B------:R-:W-:Y:S02]  /*1310*/  UIADD3 UR14, UP1, UPT, UR14, UR21, URZ ;  /* 0x000000150e0e7290 */ /* 0x000fe4000ff3e0ff */
[----:B------:R-:W-:Y:S02]  /*1320*/  ULOP3.LUT UR16, URZ, UR6, URZ, 0x33, !UPT ;  /* 0x00000006ff107292 */ /* 0x000fe4000f8e33ff */
[----:B------:R-:W-:Y:S02]  /*1330*/  UIADD3.X UR15, UPT, UPT, UR15, UR8, URZ, UP1, !UPT ;  /* 0x000000080f0f7290 */ /* 0x000fe40008ffe4ff */
[----:B--2---:R-:W-:Y:S02]  /*1340*/  ULEA UR28, UP3, UR14, UR28, 0x2 ;  /* 0x0000001c0e1c7291 */ /* 0x004fe4000f8610ff */
[----:B------:R-:W-:Y:S02]  /*1350*/  ULOP3.LUT UR17, URZ, UR7, URZ, 0x33, !UPT ;  /* 0x00000007ff117292 */ /* 0x000fe4000f8e33ff */
[----:B----4-:R-:W-:-:S02]  /*1360*/  UIADD3 UR16, UP1, UPT, UR16, UR22, URZ ;  /* 0x0000001610107290 */ /* 0x010fc4000ff3e0ff */
[----:B------:R-:W-:Y:S01]  /*1370*/  ULEA.HI.X UR15, UR14, UR29, UR15, 0x2, UP3 ;  /* 0x0000001d0e0f7291 */ /* 0x000fe200098f140f */
[----:B01----:R-:W-:Y:S01]  /*1380*/  IMAD.U32 R4, RZ, RZ, UR28 ;  /* 0x0000001cff047e24 */ /* 0x003fe2000f8e00ff */
[----:B------:R-:W-:Y:S02]  /*1390*/  UIADD3.X UR17, UPT, UPT, UR17, UR23, URZ, UP1, !UPT ;  /* 0x0000001711117290 */ /* 0x000fe40008ffe4ff */
[----:B-----5:R-:W-:Y:S02]  /*13a0*/  ULEA UR26, UP1, UR16, UR26, 0x2 ;  /* 0x0000001a101a7291 */ /* 0x020fe4000f8210ff */
[----:B------:R-:W-:Y:S02]  /*13b0*/  MOV R5, UR15 ;  /* 0x0000000f00057c02 */ /* 0x000fe40008000f00 */
[----:B------:R-:W-:-:S03]  /*13c0*/  ULEA.HI.X UR17, UR16, UR27, UR17, 0x2, UP1 ;  /* 0x0000001b10117291 */ /* 0x000fc600088f1411 */
[----:B------:R-:W2:Y:S01]  /*13d0*/  LDG.E R6, desc[UR18][R4.64] ;  /* 0x0000001204067981 */ /* 0x000ea2000c1e1900 */
[----:B------:R-:W-:Y:S02]  /*13e0*/  IMAD.U32 R16, RZ, RZ, UR26 ;  /* 0x0000001aff107e24 */ /* 0x000fe4000f8e00ff */
[----:B------:R-:W-:-:S05]  /*13f0*/  IMAD.U32 R17, RZ, RZ, UR17 ;  /* 0x00000011ff117e24 */ /* 0x000fca000f8e00ff */
[----:B------:R-:W3:Y:S01]  /*1400*/  LDG.E R0, desc[UR18][R16.64] ;  /* 0x0000001210007981 */ /* 0x000ee2000c1e1900 */
[----:B--2---:R-:W-:-:S03]  /*1410*/  IADD3 R6, P0, PT, R6, R9, RZ ;  /* 0x0000000906067210 */ /* 0x004fc60007f1e0ff */
[----:B------:R-:W2:Y:S02]  /*1420*/  LDG.E R9, desc[UR18][R4.64+-0x4] ;  /* 0xfffffc1204097981 */ /* 0x000ea4000c1e1900 */
[----:B------:R-:W-:Y:S02]  /*1430*/  IMAD.X R7, RZ, RZ, R14, P0 ;  /* 0x000000ffff077224 */ /* 0x000fe400000e060e */
[----:B---3--:R-:W-:-:S05]  /*1440*/  IMAD.WIDE.U32 R6, R11, R0, R6 ;  /* 0x000000000b067225 */ /* 0x008fca00078e0006 */
[----:B------:R3:W-:Y:S04]  /*1450*/  STG.E desc[UR18][R4.64], R6 ;  /* 0x0000000604007986 */ /* 0x0007e8000c101912 */
[----:B------:R-:W4:Y:S04]  /*1460*/  LDG.E R0, desc[UR18][R16.64+-0x4] ;  /* 0xfffffc1210007981 */ /* 0x000f28000c1e1900 */
[----:B------:R-:W4:Y:S01]  /*1470*/  LDG.E R11, desc[UR18][R2.64] ;  /* 0x00000012020b7981 */ /* 0x000f22000c1e1900 */
[----:B------:R-:W-:-:S04]  /*1480*/  UIADD3 UR6, UP1, UPT, UR6, 0x2, URZ ;  /* 0x0000000206067890 */ /* 0x000fc8000ff3e0ff */
[----:B------:R-:W-:Y:S01]  /*1490*/  UIADD3.X UR7, UPT, UPT, URZ, UR7, URZ, UP1, !UPT ;  /* 0x00000007ff077290 */ /* 0x000fe20008ffe4ff */
[----:B--2---:R-:W-:-:S04]  /*14a0*/  IADD3 R8, P0, PT, R7, R9, RZ ;  /* 0x0000000907087210 */ /* 0x004fc80007f1e0ff */
[----:B------:R-:W-:-:S03]  /*14b0*/  IADD3.X R9, PT, PT, RZ, RZ, RZ, P0, !PT ;  /* 0x000000ffff097210 */ /* 0x000fc600007fe4ff */
[----:B----4-:R-:W-:-:S05]  /*14c0*/  IMAD.WIDE.U32 R8, R11, R0, R8 ;  /* 0x000000000b087225 */ /* 0x010fca00078e0008 */
[----:B------:R3:W-:Y:S01]  /*14d0*/  STG.E desc[UR18][R4.64+-0x4], R8 ;  /* 0xfffffc0804007986 */ /* 0x0007e2000c101912 */
[----:B------:R-:W-:Y:S02]  /*14e0*/  IMAD.MOV.U32 R0, RZ, RZ, R8 ;  /* 0x000000ffff007224 */ /* 0x000fe400078e0008 */
[----:B------:R-:W-:-:S07]  /*14f0*/  IMAD.MOV.U32 R11, RZ, RZ, R9 ;  /* 0x000000ffff0b7224 */ /* 0x000fce00078e0009 */
.L_x_10:
[----:B------:R-:W-:Y:S05]  /*1500*/  BRA.U !UP2, `(.L_x_8) ;  /* 0x000000010a787547 */ /* 0x000fea000b800000 */
[----:B------:R-:W2:Y:S01]  /*1510*/  LDCU.64 UR28, c[0x0][0x3a0] ;  /* 0x00007400ff1c77ac */ /* 0x000ea20008000a00 */
[----:B------:R-:W4:Y:S01]  /*1520*/  LDG.E R3, desc[UR18][R2.64] ;  /* 0x0000001202037981 */ /* 0x000f22000c1e1900 */
[----:B------:R-:W-:Y:S01]  /*1530*/  UIADD3 UR15, UP1, UPT, UR4, UR6, URZ ;  /* 0x00000006040f7290 */ /* 0x000fe2000ff3e0ff */
[----:B------:R-:W5:Y:S01]  /*1540*/  LDCU UR22, c[0x0][0x39c] ;  /* 0x00007380ff1677ac */ /* 0x000f620008000800 */
[----:B------:R-:W5:Y:S02]  /*1550*/  LDCU.64 UR26, c[0x0][0x388] ;  /* 0x00007100ff1a77ac */ /* 0x000f640008000a00 */
        /* <DEDUP_REMOVED lines=8> */
[----:B------:R-:W-:-:S02]  /*15e0*/  UIADD3 UR7, UP1, UPT, UR6, UR20, URZ ;  /* 0x0000001406077290 */ /* 0x000fc4000ff3e0ff */
[----:B------:R-:W-:Y:S01]  /*15f0*/  ULEA.HI.X UR16, UR15, UR29, UR16, 0x2, UP2 ;  /* 0x0000001d0f107291 */ /* 0x000fe200090f1410 */
[----:B01-3--:R-:W-:Y:S01]  /*1600*/  IMAD.U32 R4, RZ, RZ, UR17 ;  /* 0x00000011ff047e24 */ /* 0x00bfe2000f8e00ff */
[----:B-----5:R-:W-:Y:S02]  /*1610*/  UIADD3.X UR14, UPT, UPT, UR14, UR22, URZ, UP1, !UPT ;  /* 0x000000160e0e7290 */ /* 0x020fe40008ffe4ff */
[----:B------:R-:W-:Y:S02]  /*1620*/  ULEA UR6, UP1, UR7, UR26, 0x2 ;  /* 0x0000001a07067291 */ /* 0x000fe4000f8210ff */
[----:B------:R-:W-:Y:S02]  /*1630*/  MOV R5, UR16 ;  /* 0x0000001000057c02 */ /* 0x000fe40008000f00 */
[----:B------:R-:W-:-:S03]  /*1640*/  ULEA.HI.X UR7, UR7, UR27, UR14, 0x2, UP1 ;  /* 0x0000001b07077291 */ /* 0x000fc600088f140e */
[----:B------:R-:W2:Y:S01]  /*1650*/  LDG.E R8, desc[UR18][R4.64] ;  /* 0x0000001204087981 */ /* 0x000ea2000c1e1900 */
[----:B------:R-:W-:Y:S02]  /*1660*/  IMAD.U32 R6, RZ, RZ, UR6 ;  /* 0x00000006ff067e24 */ /* 0x000fe4000f8e00ff */
[----:B------:R-:W-:-:S05]  /*1670*/  IMAD.U32 R7, RZ, RZ, UR7 ;  /* 0x00000007ff077e24 */ /* 0x000fca000f8e00ff */
[----:B------:R-:W4:Y:S01]  /*1680*/  LDG.E R6, desc[UR18][R6.64] ;  /* 0x0000001206067981 */ /* 0x000f22000c1e1900 */
[----:B--2---:R-:W-:-:S04]  /*1690*/  IADD3 R8, P0, PT, R8, R9, RZ ;  /* 0x0000000908087210 */ /* 0x004fc80007f1e0ff */
[----:B------:R-:W-:-:S03]  /*16a0*/  IADD3.X R9, PT, PT, RZ, R14, RZ, P0, !PT ;  /* 0x0000000eff097210 */ /* 0x000fc600007fe4ff */
[----:B----4-:R-:W-:-:S05]  /*16b0*/  IMAD.WIDE.U32 R8, R3, R6, R8 ;  /* 0x0000000603087225 */ /* 0x010fca00078e0008 */
[----:B------:R2:W-:Y:S01]  /*16c0*/  STG.E desc[UR18][R4.64], R8 ;  /* 0x0000000804007986 */ /* 0x0005e2000c101912 */
[----:B------:R-:W-:Y:S02]  /*16d0*/  IMAD.MOV.U32 R0, RZ, RZ, R8 ;  /* 0x000000ffff007224 */ /* 0x000fe400078e0008 */
[----:B------:R-:W-:-:S07]  /*16e0*/  IMAD.MOV.U32 R11, RZ, RZ, R9 ;  /* 0x000000ffff0b7224 */ /* 0x000fce00078e0009 */
.L_x_8:
[----:B------:R-:W4:Y:S01]  /*16f0*/  LDC.64 R2, c[0x0][0x398] ;  /* 0x0000e600ff027b82 */ /* 0x000f220000000a00 */
[----:B------:R-:W-:Y:S02]  /*1700*/  ISETP.LT.U32.AND P1, PT, R0, RZ, PT ;  /* 0x000000ff0000720c */ /* 0x000fe40003f21070 */
[----:B----4-:R-:W-:-:S04]  /*1710*/  IADD3 R7, P0, PT, R2, UR4, RZ ;  /* 0x0000000402077c10 */ /* 0x010fc8000ff1e0ff */
[----:B0123--:R-:W-:Y:S02]  /*1720*/  IADD3.X R8, PT, PT, R3, UR5, RZ, P0, !PT ;  /* 0x0000000503087c10 */ /* 0x00ffe400087fe4ff */
[----:B------:R-:W-:Y:S02]  /*1730*/  LOP3.LUT R7, RZ, R7, RZ, 0x33, !PT ;  /* 0x00000007ff077212 */ /* 0x000fe400078e33ff */
[----:B------:R-:W-:Y:S02]  /*1740*/  LOP3.LUT R8, RZ, R8, RZ, 0x33, !PT ;  /* 0x00000008ff087212 */ /* 0x000fe400078e33ff */
[----:B------:R-:W-:-:S04]  /*1750*/  IADD3 R7, P0, PT, R7, UR21, RZ ;  /* 0x0000001507077c10 */ /* 0x000fc8000ff1e0ff */
[----:B------:R-:W-:Y:S02]  /*1760*/  IADD3.X R8, PT, PT, R8, UR8, RZ, P0, !PT ;  /* 0x0000000808087c10 */ /* 0x000fe400087fe4ff */
[----:B------:R-:W-:-:S04]  /*1770*/  ISETP.GE.U32.AND P0, PT, R7, UR21, PT ;  /* 0x0000001507007c0c */ /* 0x000fc8000bf06070 */
[----:B------:R-:W-:-:S04]  /*1780*/  ISETP.GE.U32.AND.EX P0, PT, R8, UR8, PT, P0 ;  /* 0x0000000808007c0c */ /* 0x000fc8000bf06100 */
[----:B------:R-:W-:-:S13]  /*1790*/  ISETP.LT.U32.OR.EX P0, PT, R11, 0x1, P0, P1 ;  /* 0x000000010b00780c */ /* 0x000fda0000701510 */
[----:B------:R-:W-:Y:S05]  /*17a0*/  @P0 BRA `(.L_x_11) ;  /* 0x0000000000480947 */ /* 0x000fea0003800000 */
[----:B------:R-:W0:Y:S01]  /*17b0*/  LDC.64 R2, c[0x0][0x3a0] ;  /* 0x0000e800ff027b82 */ /* 0x000e220000000a00 */
[----:B------:R-:W-:-:S04]  /*17c0*/  ISETP.GE.U32.AND P0, PT, R12, UR21, PT ;  /* 0x000000150c007c0c */ /* 0x000fc8000bf06070 */
[----:B------:R-:W-:-:S13]  /*17d0*/  ISETP.GE.U32.AND.EX P0, PT, R13, UR8, PT, P0 ;  /* 0x000000080d007c0c */ /* 0x000fda000bf06100 */
.L_x_12:
[----:B0-----:R-:W-:-:S04]  /*17e0*/  LEA R4, P1, R7, R2, 0x2 ;  /* 0x0000000207047211 */ /* 0x001fc800078210ff */
[----:B------:R-:W-:-:S05]  /*17f0*/  LEA.HI.X R5, R7, R3, R8, 0x2, P1 ;  /* 0x0000000307057211 */ /* 0x000fca00008f1408 */
[----:B------:R-:W2:Y:S01]  /*1800*/  LDG.E R6, desc[UR18][R4.64] ;  /* 0x0000001204067981 */ /* 0x000ea2000c1e1900 */
[----:B------:R-:W-:-:S04]  /*1810*/  ISETP.NE.U32.AND P1, PT, R7, RZ, PT ;  /* 0x000000ff0700720c */ /* 0x000fc80003f25070 */
[----:B------:R-:W-:Y:S02]  /*1820*/  ISETP.NE.AND.EX P1, PT, R8, RZ, PT, P1 ;  /* 0x000000ff0800720c */ /* 0x000fe40003f25310 */
[----:B--2---:R-:W-:-:S04]  /*1830*/  IADD3 R9, P2, PT, R6, R9, RZ ;  /* 0x0000000906097210 */ /* 0x004fc80007f5e0ff */
[----:B------:R-:W-:Y:S01]  /*1840*/  IADD3.X R6, PT, PT, RZ, R14, RZ, P2, !PT ;  /* 0x0000000eff067210 */ /* 0x000fe200017fe4ff */
[----:B------:R0:W-:Y:S06]  /*1850*/  STG.E desc[UR18][R4.64], R9 ;  /* 0x0000000904007986 */ /* 0x0001ec000c101912 */
[----:B------:R-:W-:Y:S05]  /*1860*/  @!P1 BRA `(.L_x_11) ;  /* 0x0000000000189947 */ /* 0x000fea0003800000 */
[----:B------:R-:W-:Y:S01]  /*1870*/  ISETP.GT.U32.AND P1, PT, R9, -0x1, PT ;  /* 0xffffffff0900780c */ /* 0x000fe20003f24070 */
[----:B0-----:R-:W-:Y:S01]  /*1880*/  IMAD.MOV.U32 R9, RZ, RZ, R6 ;  /* 0x000000ffff097224 */ /* 0x001fe200078e0006 */
[----:B------:R-:W-:Y:S02]  /*1890*/  IADD3 R7, P2, PT, R7, -0x1, RZ ;  /* 0xffffffff07077810 */ /* 0x000fe40007f5e0ff */
[----:B------:R-:W-:Y:S02]  /*18a0*/  ISETP.GT.U32.AND.EX P1, PT, R6, RZ, PT, P1 ;  /* 0x000000ff0600720c */ /* 0x000fe40003f24110 */
[----:B------:R-:W-:-:S11]  /*18b0*/  IADD3.X R8, PT, PT, R8, -0x1, RZ, P2, !PT ;  /* 0xffffffff08087810 */ /* 0x000fd600017fe4ff */
[----:B------:R-:W-:Y:S05]  /*18c0*/  @!P0 BRA P1, `(.L_x_12) ;  /* 0xfffffffc00c48947 */ /* 0x000fea000083ffff */
.L_x_11:
[----:B------:R-:W1:Y:S01]  /*18d0*/  LDCU.64 UR6, c[0x0][0x390] ;  /* 0x00007200ff0677ac */ /* 0x000e620008000a00 */
[----:B------:R-:W-:Y:S01]  /*18e0*/  IADD3 R12, P0, PT, R12, -0x1, RZ ;  /* 0xffffffff0c0c7810 */ /* 0x000fe20007f1e0ff */
[----:B------:R-:W-:-:S03]  /*18f0*/  UIADD3 UR4, UP1, UPT, UR4, 0x1, URZ ;  /* 0x0000000104047890 */ /* 0x000fc6000ff3e0ff */
[----:B------:R-:W-:Y:S01]  /*1900*/  IADD3.X R13, PT, PT, R13, -0x1, RZ, P0, !PT ;  /* 0xffffffff0d0d7810 */ /* 0x000fe200007fe4ff */
[----:B------:R-:W-:Y:S02]  /*1910*/  UIADD3.X UR5, UPT, UPT, URZ, UR5, URZ, UP1, !UPT ;  /* 0x00000005ff057290 */ /* 0x000fe40008ffe4ff */
[----:B-1----:R-:W-:-:S04]  /*1920*/  UISETP.NE.U32.AND UP1, UPT, UR4, UR6, UPT ;  /* 0x000000060400728c */ /* 0x002fc8000bf25070 */
[----:B------:R-:W-:-:S09]  /*1930*/  UISETP.NE.AND.EX UP1, UPT, UR5, UR7, UPT, UP1 ;  /* 0x000000070500728c */ /* 0x000fd2000bf25310 */
[----:B------:R-:W-:Y:S05]  /*1940*/  BRA.U UP1, `(.L_x_13) ;  /* 0xffffffed01b47547 */ /* 0x000fea000b83ffff */
[----:B------:R-:W-:Y:S05]  /*1950*/  EXIT ;  /* 0x000000000000794d */ /* 0x000fea0003800000 */
.L_x_14:
[----:B------:R-:W-:-:S00]  /*1960*/  BRA `(.L_x_14) ;  /* 0xfffffffc00fc7947 */ /* 0x000fc0000383ffff */
[----:B------:R-:W-:-:S00]  /*1970*/  NOP ;  /* 0x0000000000007918 */ /* 0x000fc00000000000 */
        /* <DEDUP_REMOVED lines=8> */
.L_x_15:


//--------------------- .nv.shared.reserved.0     --------------------------
	.section	.nv.shared.reserved.0,"aw",@nobits
	.weak		__nv_reservedSMEM_offset_0_alias
	.size		__nv_reservedSMEM_offset_0_alias, 0, 64
	.other		__nv_reservedSMEM_offset_0_alias,@"STO_CUDA_RESERVED_SHARED STV_DEFAULT"
__nv_reservedSMEM_offset_0_alias:
	.zero		0
	.zero		64


//--------------------- .nv.constant0._Z6kernelPjS_mmS_ --------------------------
	.section	.nv.constant0._Z6kernelPjS_mmS_,"a",@progbits
	.sectionflags	@""
	.align	4
.nv.constant0._Z6kernelPjS_mmS_:
	.zero		936


//--------------------- SYMBOLS --------------------------

	.type		.nv.reservedSmem.offset0,@object
	.size		.nv.reservedSmem.offset0,0x4
